def attn_fwd(
    Q,
    K,
    V,
    Out,
    Lse,
    sm_scale,
    stride_qz,
    stride_qh,
    stride_qm,
    stride_qk,
    stride_kz,
    stride_kh,
    stride_kn,
    stride_kk,
    stride_vz,
    stride_vh,
    stride_vn,
    stride_vk,
    stride_oz,
    stride_oh,
    stride_om,
    stride_ok,
    seqlen_q,
    seqlen_k,
    BLOCK_M: tl.constexpr,
    BLOCK_N: tl.constexpr,
    HEAD_DIM: tl.constexpr,
    CAUSAL: tl.constexpr,
):
    start_m = tl.program_id(0)
    off_hz = tl.program_id(1)
    q_off = off_hz * stride_qh
    k_off = off_hz * stride_kh
    v_off = off_hz * stride_vh
    offs_m = start_m * BLOCK_M + tl.arange(0, BLOCK_M)
    offs_d = tl.arange(0, HEAD_DIM)
    offs_n = tl.arange(0, BLOCK_N)
    q_ptrs = Q + q_off + offs_m[:, None] * stride_qm + offs_d[None, :] * stride_qk
    k_ptrs = K + k_off + offs_d[:, None] * stride_kk + offs_n[None, :] * stride_kn
    v_ptrs = V + v_off + offs_n[:, None] * stride_vn + offs_d[None, :] * stride_vk
    m_i = tl.full([BLOCK_M], float("-inf"), dtype=tl.float32)
    l_i = tl.zeros([BLOCK_M], dtype=tl.float32) + 1.0
    acc = tl.zeros([BLOCK_M, HEAD_DIM], dtype=tl.float32)
    q = tl.load(q_ptrs)
    acc, l_i, m_i = _attn_fwd_inner(
        acc,
        l_i,
        m_i,
        q,
        k_ptrs,
        v_ptrs,
        sm_scale,
        stride_kn,
        stride_vn,
        start_m,
        seqlen_k,
        BLOCK_M,
        BLOCK_N,
        HEAD_DIM,
        CAUSAL,
    )
    acc = acc / l_i[:, None]
    lse = m_i + tl.math.log2(l_i) / 1.4426950408889634
    o_ptrs = (
        Out
        + off_hz * stride_oh
        + offs_m[:, None] * stride_om
        + offs_d[None, :] * stride_ok
    )
    tl.store(o_ptrs, acc.to(Out.dtype.element_ty))
    tl.store(Lse + off_hz * seqlen_q + offs_m, lse)

# config = {"BLOCK_M": 128, "BLOCK_N": 128, "HEAD_DIM": 64, "arch": "sm_90", "causal": true, "dtype": "bf16", "num_stages": 2, "num_warps": 4}
# arch = sm_90


// ===== COMPILED SASS (sm_90a) =====

	.target	sm_90a

	.elftype	@"ET_EXEC"


//--------------------- .note.nv.tkinfo           --------------------------
	.section	.note.nv.tkinfo,"",@"SHT_NOTE"
	.sectionflags	@"SHF_NOTE_NV_TKINFO"
	.tkinfo
        /*0018*/ 	.word	0x00000002
        /*0030*/ 	.string	""
        /*0030*/ 	.string	"ptxas"
        /*0030*/ 	.string	"Cuda compilation tools, release 13.0, V13.0.88"
        /*0030*/ 	.string	"Build cuda_13.0.r13.0/compiler.36424714_0"
        /*0030*/ 	.string	"-v  -suppress-debug-info  -lineinfo  -arch sm_90a "



//--------------------- .note.nv.cuinfo           --------------------------
	.section	.note.nv.cuinfo,"",@"SHT_NOTE"
	.sectionflags	@"SHF_NOTE_NV_CUINFO"
        /*0018*/ 	.short	0x0002
        /*001a*/ 	.short	0x005a
        /*001c*/ 	.short	0x0082
	.zero		2


//--------------------- .nv.info                  --------------------------
	.section	.nv.info,"",@"SHT_CUDA_INFO"
	.align	4


	//----- nvinfo : EIATTR_REGCOUNT
	.align		4
        /*0000*/ 	.byte	0x04, 0x2f
        /*0002*/ 	.short	(.L_2 - .L_1)
	.align		4
.L_1:
        /*0004*/ 	.word	index@(attn_fwd)
        /*0008*/ 	.word	0x000000ff


	//----- nvinfo : EIATTR_FRAME_SIZE
	.align		4
.L_2:
        /*000c*/ 	.byte	0x04, 0x11
        /*000e*/ 	.short	(.L_4 - .L_3)
	.align		4
.L_3:
        /*0010*/ 	.word	index@(attn_fwd)
        /*0014*/ 	.word	0x000005d8


	//----- nvinfo : EIATTR_MIN_STACK_SIZE
	.align		4
.L_4:
        /*0018*/ 	.byte	0x04, 0x12
        /*001a*/ 	.short	(.L_6 - .L_5)
	.align		4
.L_5:
        /*001c*/ 	.word	index@(attn_fwd)
        /*0020*/ 	.word	0x000005d8
.L_6:


//--------------------- .nv.compat                --------------------------
	.section	.nv.compat,"",@"SHT_CUDA_COMPAT_INFO"
	.align	4
        /*0000*/ 	.byte	0x02, 0x09, 0x01, 0x00, 0x02, 0x02, 0x04, 0x00, 0x02, 0x05, 0x05, 0x00, 0x03, 0x07, 0x01, 0x01
        /*0010*/ 	.byte	0x02, 0x03, 0x00, 0x00, 0x02, 0x06, 0x01, 0x00, 0x04, 0x0b, 0x08, 0x00, 0x00, 0x00, 0x00, 0x00
        /*0020*/ 	.byte	0x00, 0x00, 0x00, 0x00


//--------------------- .nv.info.attn_fwd         --------------------------
	.section	.nv.info.attn_fwd,"",@"SHT_CUDA_INFO"
	.sectionflags	@""
	.align	4


	//----- nvinfo : EIATTR_CUDA_API_VERSION
	.align		4
        /*0000*/ 	.byte	0x04, 0x37
        /*0002*/ 	.short	(.L_8 - .L_7)
.L_7:
        /*0004*/ 	.word	0x00000082


	//----- nvinfo : EIATTR_KPARAM_INFO
	.align		4
.L_8:
        /*0008*/ 	.byte	0x04, 0x17
        /*000a*/ 	.short	(.L_10 - .L_9)
.L_9:
        /*000c*/ 	.word	0x00000000
        /*0010*/ 	.short	0x0019
        /*0012*/ 	.short	0x0080
        /*0014*/ 	.byte	0x00, 0xf4, 0x21, 0x00


	//----- nvinfo : EIATTR_KPARAM_INFO
	.align		4
.L_10:
        /*0018*/ 	.byte	0x04, 0x17
        /*001a*/ 	.short	(.L_12 - .L_11)
.L_11:
        /*001c*/ 	.word	0x00000000
        /*0020*/ 	.short	0x0018
        /*0022*/ 	.short	0x0078
        /*0024*/ 	.byte	0x00, 0xf4, 0x21, 0x00


	//----- nvinfo : EIATTR_KPARAM_INFO
	.align		4
.L_12:
        /*0028*/ 	.byte	0x04, 0x17
        /*002a*/ 	.short	(.L_14 - .L_13)
.L_13:
        /*002c*/ 	.word	0x00000000
        /*0030*/ 	.short	0x0017
        /*0032*/ 	.short	0x0070
        /*0034*/ 	.byte	0x00, 0xf0, 0x11, 0x00


	//----- nvinfo : EIATTR_KPARAM_INFO
	.align		4
.L_14:
        /*0038*/ 	.byte	0x04, 0x17
        /*003a*/ 	.short	(.L_16 - .L_15)
.L_15:
        /*003c*/ 	.word	0x00000000
        /*0040*/ 	.short	0x0016
        /*0042*/ 	.short	0x006c
        /*0044*/ 	.byte	0x00, 0xf0, 0x11, 0x00


	//----- nvinfo : EIATTR_KPARAM_INFO
	.align		4
.L_16:
        /*0048*/ 	.byte	0x04, 0x17
        /*004a*/ 	.short	(.L_18 - .L_17)
.L_17:
        /*004c*/ 	.word	0x00000000
        /*0050*/ 	.short	0x0015
        /*0052*/ 	.short	0x0068
        /*0054*/ 	.byte	0x00, 0xf0, 0x11, 0x00


	//----- nvinfo : EIATTR_KPARAM_INFO
	.align		4
.L_18:
        /*0058*/ 	.byte	0x04, 0x17
        /*005a*/ 	.short	(.L_20 - .L_19)
.L_19:
        /*005c*/ 	.word	0x00000000
        /*0060*/ 	.short	0x0014
        /*0062*/ 	.short	0x0064
        /*0064*/ 	.byte	0x00, 0xf0, 0x11, 0x00


	//----- nvinfo : EIATTR_KPARAM_INFO
	.align		4
.L_20:
        /*0068*/ 	.byte	0x04, 0x17
        /*006a*/ 	.short	(.L_22 - .L_21)
.L_21:
        /*006c*/ 	.word	0x00000000
        /*0070*/ 	.short	0x0013
        /*0072*/ 	.short	0x0060
        /*0074*/ 	.byte	0x00, 0xf0, 0x11, 0x00


	//----- nvinfo : EIATTR_KPARAM_INFO
	.align		4
.L_22:
        /*0078*/ 	.byte	0x04, 0x17
        /*007a*/ 	.short	(.L_24 - .L_23)
.L_23:
        /*007c*/ 	.word	0x00000000
        /*0080*/ 	.short	0x0012
        /*0082*/ 	.short	0x005c
        /*0084*/ 	.byte	0x00, 0xf0, 0x11, 0x00


	//----- nvinfo : EIATTR_KPARAM_INFO
	.align		4
.L_24:
        /*0088*/ 	.byte	0x04, 0x17
        /*008a*/ 	.short	(.L_26 - .L_25)
.L_25:
        /*008c*/ 	.word	0x00000000
        /*0090*/ 	.short	0x0011
        /*0092*/ 	.short	0x0058
        /*0094*/ 	.byte	0x00, 0xf0, 0x11, 0x00


	//----- nvinfo : EIATTR_KPARAM_INFO
	.align		4
.L_26:
        /*0098*/ 	.byte	0x04, 0x17
        /*009a*/ 	.short	(.L_28 - .L_27)
.L_27:
        /*009c*/ 	.word	0x00000000
        /*00a0*/ 	.short	0x0010
        /*00a2*/ 	.short	0x0054
        /*00a4*/ 	.byte	0x00, 0xf0, 0x11, 0x00


	//----- nvinfo : EIATTR_KPARAM_INFO
	.align		4
.L_28:
        /*00a8*/ 	.byte	0x04, 0x17
        /*00aa*/ 	.short	(.L_30 - .L_29)
.L_29:
        /*00ac*/ 	.word	0x00000000
        /*00b0*/ 	.short	0x000f
        /*00b2*/ 	.short	0x0050
        /*00b4*/ 	.byte	0x00, 0xf0, 0x11, 0x00


	//----- nvinfo : EIATTR_KPARAM_INFO
	.align		4
.L_30:
        /*00b8*/ 	.byte	0x04, 0x17
        /*00ba*/ 	.short	(.L_32 - .L_31)
.L_31:
        /*00bc*/ 	.word	0x00000000
        /*00c0*/ 	.short	0x000e
        /*00c2*/ 	.short	0x004c
        /*00c4*/ 	.byte	0x00, 0xf0, 0x11, 0x00


	//----- nvinfo : EIATTR_KPARAM_INFO
	.align		4
.L_32:
        /*00c8*/ 	.byte	0x04, 0x17
        /*00ca*/ 	.short	(.L_34 - .L_33)
.L_33:
        /*00cc*/ 	.word	0x00000000
        /*00d0*/ 	.short	0x000d
        /*00d2*/ 	.short	0x0048
        /*00d4*/ 	.byte	0x00, 0xf0, 0x11, 0x00


	//----- nvinfo : EIATTR_KPARAM_INFO
	.align		4
.L_34:
        /*00d8*/ 	.byte	0x04, 0x17
        /*00da*/ 	.short	(.L_36 - .L_35)
.L_35:
        /*00dc*/ 	.word	0x00000000
        /*00e0*/ 	.short	0x000c
        /*00e2*/ 	.short	0x0044
        /*00e4*/ 	.byte	0x00, 0xf0, 0x11, 0x00


	//----- nvinfo : EIATTR_KPARAM_INFO
	.align		4
.L_36:
        /*00e8*/ 	.byte	0x04, 0x17
        /*00ea*/ 	.short	(.L_38 - .L_37)
.L_37:
        /*00ec*/ 	.word	0x00000000
        /*00f0*/ 	.short	0x000b
        /*00f2*/ 	.short	0x0040
        /*00f4*/ 	.byte	0x00, 0xf0, 0x11, 0x00


	//----- nvinfo : EIATTR_KPARAM_INFO
	.align		4
.L_38:
        /*00f8*/ 	.byte	0x04, 0x17
        /*00fa*/ 	.short	(.L_40 - .L_39)
.L_39:
        /*00fc*/ 	.word	0x00000000
        /*0100*/ 	.short	0x000a
        /*0102*/ 	.short	0x003c
        /*0104*/ 	.byte	0x00, 0xf0, 0x11, 0x00


	//----- nvinfo : EIATTR_KPARAM_INFO
	.align		4
.L_40:
        /*0108*/ 	.byte	0x04, 0x17
        /*010a*/ 	.short	(.L_42 - .L_41)
.L_41:
        /*010c*/ 	.word	0x00000000
        /*0110*/ 	.short	0x0009
        /*0112*/ 	.short	0x0038
        /*0114*/ 	.byte	0x00, 0xf0, 0x11, 0x00


	//----- nvinfo : EIATTR_KPARAM_INFO
	.align		4
.L_42:
        /*0118*/ 	.byte	0x04, 0x17
        /*011a*/ 	.short	(.L_44 - .L_43)
.L_43:
        /*011c*/ 	.word	0x00000000
        /*0120*/ 	.short	0x0008
        /*0122*/ 	.short	0x0034
        /*0124*/ 	.byte	0x00, 0xf0, 0x11, 0x00


	//----- nvinfo : EIATTR_KPARAM_INFO
	.align		4
.L_44:
        /*0128*/ 	.byte	0x04, 0x17
        /*012a*/ 	.short	(.L_46 - .L_45)
.L_45:
        /*012c*/ 	.word	0x00000000
        /*0130*/ 	.short	0x0007
        /*0132*/ 	.short	0x0030
        /*0134*/ 	.byte	0x00, 0xf0, 0x11, 0x00


	//----- nvinfo : EIATTR_KPARAM_INFO
	.align		4
.L_46:
        /*0138*/ 	.byte	0x04, 0x17
        /*013a*/ 	.short	(.L_48 - .L_47)
.L_47:
        /*013c*/ 	.word	0x00000000
        /*0140*/ 	.short	0x0006
        /*0142*/ 	.short	0x002c
        /*0144*/ 	.byte	0x00, 0xf0, 0x11, 0x00


	//----- nvinfo : EIATTR_KPARAM_INFO
	.align		4
.L_48:
        /*0148*/ 	.byte	0x04, 0x17
        /*014a*/ 	.short	(.L_50 - .L_49)
.L_49:
        /*014c*/ 	.word	0x00000000
        /*0150*/ 	.short	0x0005
        /*0152*/ 	.short	0x0028
        /*0154*/ 	.byte	0x00, 0xf0, 0x11, 0x00


	//----- nvinfo : EIATTR_KPARAM_INFO
	.align		4
.L_50:
        /*0158*/ 	.byte	0x04, 0x17
        /*015a*/ 	.short	(.L_52 - .L_51)
.L_51:
        /*015c*/ 	.word	0x00000000
        /*0160*/ 	.short	0x0004
        /*0162*/ 	.short	0x0020
        /*0164*/ 	.byte	0x00, 0xf4, 0x21, 0x00


	//----- nvinfo : EIATTR_KPARAM_INFO
	.align		4
.L_52:
        /*0168*/ 	.byte	0x04, 0x17
        /*016a*/ 	.short	(.L_54 - .L_53)
.L_53:
        /*016c*/ 	.word	0x00000000
        /*0170*/ 	.short	0x0003
        /*0172*/ 	.short	0x0018
        /*0174*/ 	.byte	0x00, 0xf4, 0x21, 0x00


	//----- nvinfo : EIATTR_KPARAM_INFO
	.align		4
.L_54:
        /*0178*/ 	.byte	0x04, 0x17
        /*017a*/ 	.short	(.L_56 - .L_55)
.L_55:
        /*017c*/ 	.word	0x00000000
        /*0180*/ 	.short	0x0002
        /*0182*/ 	.short	0x0010
        /*0184*/ 	.byte	0x00, 0xf4, 0x21, 0x00


	//----- nvinfo : EIATTR_KPARAM_INFO
	.align		4
.L_56:
        /*0188*/ 	.byte	0x04, 0x17
        /*018a*/ 	.short	(.L_58 - .L_57)
.L_57:
        /*018c*/ 	.word	0x00000000
        /*0190*/ 	.short	0x0001
        /*0192*/ 	.short	0x0008
        /*0194*/ 	.byte	0x00, 0xf4, 0x21, 0x00


	//----- nvinfo : EIATTR_KPARAM_INFO
	.align		4
.L_58:
        /*0198*/ 	.byte	0x04, 0x17
        /*019a*/ 	.short	(.L_60 - .L_59)
.L_59:
        /*019c*/ 	.word	0x00000000
        /*01a0*/ 	.short	0x0000
        /*01a2*/ 	.short	0x0000
        /*01a4*/ 	.byte	0x00, 0xf4, 0x21, 0x00


	//----- nvinfo : EIATTR_SPARSE_MMA_MASK
	.align		4
.L_60:
        /*01a8*/ 	.byte	0x03, 0x50
        /*01aa*/ 	.short	0x0000


	//----- nvinfo : EIATTR_MAXREG_COUNT
	.align		4
        /*01ac*/ 	.byte	0x03, 0x1b
        /*01ae*/ 	.short	0x00ff


	//----- nvinfo : EIATTR_NUM_BARRIERS
	.align		4
        /*01b0*/ 	.byte	0x02, 0x4c
        /*01b2*/ 	.byte	0x01
	.zero		1


	//----- nvinfo : EIATTR_ANNOTATIONS
	.align		4
        /*01b4*/ 	.byte	0x04, 0x55
        /*01b6*/ 	.short	(.L_62 - .L_61)


	//   ....[0]....
.L_61:
        /*01b8*/ 	.word	0x00000001
        /*01bc*/ 	.byte	0xf0, 0x13, 0x00, 0x00, 0x01, 0x00, 0x00, 0x00, 0x00, 0x14, 0x00, 0x00, 0x01, 0x00, 0x00, 0x00
        /* <DEDUP_REMOVED lines=253> */
        /*119c*/ 	.byte	0x80, 0xcd, 0x00, 0x00


	//----- nvinfo : EIATTR_MERCURY_ISA_VERSION
	.align		4
.L_62:
        /*11a0*/ 	.byte	0x03, 0x5f
        /*11a2*/ 	.short	0x0101


	//----- nvinfo : EIATTR_COOP_GROUP_MASK_REGIDS
	.align		4
        /*11a4*/ 	.byte	0x04, 0x29
        /*11a6*/ 	.short	(.L_64 - .L_63)


	//   ....[0]....
.L_63:
        /*11a8*/ 	.word	0xffffffff


	//   ....[1]....
        /*11ac*/ 	.word	0xffffffff


	//   ....[2]....
        /*11b0*/ 	.word	0xffffffff


	//   ....[3]....
        /*11b4*/ 	.word	0xffffffff


	//   ....[4]....
        /*11b8*/ 	.word	0xffffffff


	//   ....[5]....
        /*11bc*/ 	.word	0xffffffff


	//   ....[6]....
        /*11c0*/ 	.word	0xffffffff


	//   ....[7]....
        /*11c4*/ 	.word	0xffffffff


	//   ....[8]....
        /*11c8*/ 	.word	0xffffffff


	//   ....[9]....
        /*11cc*/ 	.word	0xffffffff


	//   ....[10]....
        /*11d0*/ 	.word	0xffffffff


	//   ....[11]....
        /*11d4*/ 	.word	0xffffffff


	//   ....[12]....
        /*11d8*/ 	.word	0xffffffff


	//   ....[13]....
        /*11dc*/ 	.word	0xffffffff


	//   ....[14]....
        /*11e0*/ 	.word	0xffffffff


	//   ....[15]....
        /*11e4*/ 	.word	0xffffffff


	//----- nvinfo : EIATTR_COOP_GROUP_INSTR_OFFSETS
	.align		4
.L_64:
        /*11e8*/ 	.byte	0x04, 0x28
        /*11ea*/ 	.short	(.L_66 - .L_65)


	//   ....[0]....
.L_65:
        /*11ec*/ 	.word	0x00008840


	//   ....[1]....
        /*11f0*/ 	.word	0x00008890


	//   ....[2]....
        /*11f4*/ 	.word	0x00009230


	//   ....[3]....
        /*11f8*/ 	.word	0x00009250


	//   ....[4]....
        /*11fc*/ 	.word	0x00009be0


	//   ....[5]....
        /*1200*/ 	.word	0x00009c00


	//   ....[6]....
        /*1204*/ 	.word	0x0000a230


	//   ....[7]....
        /*1208*/ 	.word	0x0000a250


	//   ....[8]....
        /*120c*/ 	.word	0x0000ca70


	//   ....[9]....
        /*1210*/ 	.word	0x0000ca80


	//   ....[10]....
        /*1214*/ 	.word	0x0000ca90


	//   ....[11]....
        /*1218*/ 	.word	0x0000caa0


	//   ....[12]....
        /*121c*/ 	.word	0x0000cb10


	//   ....[13]....
        /*1220*/ 	.word	0x0000cb20


	//   ....[14]....
        /*1224*/ 	.word	0x0000cb30


	//   ....[15]....
        /*1228*/ 	.word	0x0000cb40


	//----- nvinfo : EIATTR_EXIT_INSTR_OFFSETS
	.align		4
.L_66:
        /*122c*/ 	.byte	0x04, 0x1c
        /*122e*/ 	.short	(.L_68 - .L_67)


	//   ....[0]....
.L_67:
        /*1230*/ 	.word	0x000100b0


	//----- nvinfo : EIATTR_REQNTID
	.align		4
.L_68:
        /*1234*/ 	.byte	0x04, 0x10
        /*1236*/ 	.short	(.L_70 - .L_69)
.L_69:
        /*1238*/ 	.word	0x00000080
        /*123c*/ 	.word	0x00000001
        /*1240*/ 	.word	0x00000001


	//----- nvinfo : EIATTR_CBANK_PARAM_SIZE
	.align		4
.L_70:
        /*1244*/ 	.byte	0x03, 0x19
        /*1246*/ 	.short	0x0088


	//----- nvinfo : EIATTR_PARAM_CBANK
	.align		4
        /*1248*/ 	.byte	0x04, 0x0a
        /*124a*/ 	.short	(.L_72 - .L_71)
	.align		4
.L_71:
        /*124c*/ 	.word	index@(.nv.constant0.attn_fwd)
        /*1250*/ 	.short	0x0210
        /*1252*/ 	.short	0x0088


	//----- nvinfo : EIATTR_SW_WAR
	.align		4
.L_72:
        /*1254*/ 	.byte	0x04, 0x36
        /*1256*/ 	.short	(.L_74 - .L_73)
.L_73:
        /*1258*/ 	.word	0x00000008
.L_74:


//--------------------- .nv.callgraph             --------------------------
	.section	.nv.callgraph,"",@"SHT_CUDA_CALLGRAPH"
	.align	4
	.sectionentsize	8
	.align		4
        /*0000*/ 	.word	0x00000000
	.align		4
        /*0004*/ 	.word	0xffffffff
	.align		4
        /*0008*/ 	.word	0x00000000
	.align		4
        /*000c*/ 	.word	0xfffffffe
	.align		4
        /*0010*/ 	.word	0x00000000
	.align		4
        /*0014*/ 	.word	0xfffffffd
	.align		4
        /*0018*/ 	.word	0x00000000
	.align		4
        /*001c*/ 	.word	0xfffffffc


//--------------------- .nv.constant4             --------------------------
	.section	.nv.constant4,"a",@progbits
	.align	8
	.align		8
.nv.constant4:
        /*0000*/ 	.dword	_$_str


//--------------------- .text.attn_fwd            --------------------------
	.section	.text.attn_fwd,"ax",@progbits
	.align	128
        .global         attn_fwd
        .type           attn_fwd,@function
        .size           attn_fwd,(.L_x_3 - attn_fwd)
        .other          attn_fwd,@"STO_CUDA_ENTRY STV_DEFAULT"
attn_fwd:
.text.attn_fwd:
[----:B------:R-:W0:Y:S01]  /*0000*/  LDC R1, c[0x0][0x28] ;  /* 0x00000a00ff017b82 */ /* 0x000e220000000800 */
[----:B------:R-:W1:Y:S07]  /*0010*/  S2R R3, SR_CTAID.X ;  /* 0x0000000000037919 */ /* 0x000e6e0000002500 */
[----:B------:R-:W2:Y:S01]  /*0020*/  S2UR UR20, SR_CTAID.Y ;  /* 0x00000000001479c3 */ /* 0x000ea20000002600 */
[----:B------:R-:W-:Y:S01]  /*0030*/  ULDC.64 UR4, c[0x0][0x240] ;  /* 0x0000900000047ab9 */ /* 0x000fe20000000a00 */
[----:B------:R-:W-:Y:S01]  /*0040*/  ULDC.64 UR28, c[0x0][0x208] ;  /* 0x00008200001c7ab9 */ /* 0x000fe20000000a00 */
[----:B------:R-:W3:Y:S01]  /*0050*/  S2R R2, SR_TID.X ;  /* 0x0000000000027919 */ /* 0x000ee20000002100 */
[----:B0-----:R-:W-:-:S04]  /*0060*/  VIADD R1, R1, 0xfffffa28 ;  /* 0xfffffa2801017836 */ /* 0x001fc80000000000 */
[----:B------:R-:W0:Y:S08]  /*0070*/  LDC.64 R4, c[0x0][0x210] ;  /* 0x00008400ff047b82 */ /* 0x000e300000000a00 */
[----:B------:R-:W4:Y:S01]  /*0080*/  LDC R147, c[0x0][0x248] ;  /* 0x00009200ff937b82 */ /* 0x000f220000000800 */
[----:B--2---:R-:W-:-:S04]  /*0090*/  UIMAD UR4, UR20, UR4, URZ ;  /* 0x00000004140472a4 */ /* 0x004fc8000f8e023f */
[----:B------:R-:W-:Y:S01]  /*00a0*/  USHF.L.U32 UR6, UR4, 0x1, URZ ;  /* 0x0000000104067899 */ /* 0x000fe2000800063f */
[----:B-1----:R-:W-:-:S05]  /*00b0*/  IMAD.SHL.U32 R3, R3, 0x80, RZ ;  /* 0x0000008003037824 */ /* 0x002fca00078e00ff */
[----:B---3--:R-:W-:Y:S01]  /*00c0*/  LOP3.LUT R0, R3, 0x7f, R2, 0xf8, !PT ;  /* 0x0000007f03007812 */ /* 0x008fe200078ef802 */
[----:B----4-:R-:W-:-:S04]  /*00d0*/  IMAD R21, R147, 0xa, RZ ;  /* 0x0000000a93157824 */ /* 0x010fc800078e02ff */
[----:B------:R-:W-:Y:S01]  /*00e0*/  IMAD R0, R0, UR5, RZ ;  /* 0x0000000500007c24 */ /* 0x000fe2000f8e02ff */
[----:B------:R-:W-:-:S03]  /*00f0*/  UIMAD.WIDE UR4, UR4, 0x2, URZ ;  /* 0x00000002040478a5 */ /* 0x000fc6000f8e023f */
[C---:B------:R-:W-:Y:S02]  /*0100*/  IMAD.SHL.U32 R19, R0.reuse, 0x2, RZ ;  /* 0x0000000200137824 */ /* 0x040fe400078e00ff */
[----:B------:R-:W-:-:S03]  /*0110*/  IMAD.HI R0, R0, 0x2, RZ ;  /* 0x0000000200007827 */ /* 0x000fc600078e02ff */
[----:B0-----:R-:W-:Y:S01]  /*0120*/  IADD3 R18, P0, P1, R19, UR6, R4 ;  /* 0x0000000613127c10 */ /* 0x001fe2000f91e004 */
[C---:B------:R-:W-:Y:S02]  /*0130*/  IMAD R17, R147.reuse, 0x60, RZ ;  /* 0x0000006093117824 */ /* 0x040fe400078e02ff */
[C---:B------:R-:W-:Y:S01]  /*0140*/  IMAD R25, R147.reuse, 0x14, RZ ;  /* 0x0000001493197824 */ /* 0x040fe200078e02ff */
[----:B------:R-:W-:Y:S01]  /*0150*/  IADD3.X R19, R0, UR5, R5, P0, P1 ;  /* 0x0000000500137c10 */ /* 0x000fe200087e2405 */
[----:B------:R-:W-:Y:S01]  /*0160*/  IMAD R5, R147, 0x5, RZ ;  /* 0x0000000593057824 */ /* 0x000fe200078e02ff */
[-C--:B------:R-:W-:Y:S01]  /*0170*/  IADD3 R16, P2, R21, R18.reuse, RZ ;  /* 0x0000001215107210 */ /* 0x080fe20007f5e0ff */
[C---:B------:R-:W-:Y:S01]  /*0180*/  IMAD R13, R147.reuse, 0x50, RZ ;  /* 0x00000050930d7824 */ /* 0x040fe200078e02ff */
[CC--:B------:R-:W-:Y:S01]  /*0190*/  LEA R12, P3, R147.reuse, R18.reuse, 0x4 ;  /* 0x00000012930c7211 */ /* 0x0c0fe200078620ff */
[C---:B------:R-:W-:Y:S02]  /*01a0*/  IMAD.SHL.U32 R7, R147.reuse, 0x8, RZ ;  /* 0x0000000893077824 */ /* 0x040fe400078e00ff */
[----:B------:R-:W-:Y:S01]  /*01b0*/  IMAD R33, R147, 0x28, RZ ;  /* 0x0000002893217824 */ /* 0x000fe200078e02ff */
[-C--:B------:R-:W-:Y:S01]  /*01c0*/  IADD3 R8, P5, R17, R18.reuse, RZ ;  /* 0x0000001211087210 */ /* 0x080fe20007fbe0ff */
[----:B------:R-:W-:Y:S01]  /*01d0*/  IMAD.SHL.U32 R23, R147, 0x10, RZ ;  /* 0x0000001093177824 */ /* 0x000fe200078e00ff */
[-C--:B------:R-:W-:Y:S01]  /*01e0*/  IADD3 R4, P0, R13, R18.reuse, RZ ;  /* 0x000000120d047210 */ /* 0x080fe20007f1e0ff */
[----:B------:R-:W-:Y:S01]  /*01f0*/  IMAD R11, R147, 0x6, RZ ;  /* 0x00000006930b7824 */ /* 0x000fe200078e02ff */
[-C--:B------:R-:W-:Y:S01]  /*0200*/  IADD3 R6, P1, R25, R18.reuse, RZ ;  /* 0x0000001219067210 */ /* 0x080fe20007f3e0ff */
[----:B------:R-:W-:Y:S01]  /*0210*/  IMAD R37, R147, 0x18, RZ ;  /* 0x0000001893257824 */ /* 0x000fe200078e02ff */
[-C--:B------:R-:W-:Y:S01]  /*0220*/  LEA.HI.X.SX32 R17, R5, R19.reuse, 0x1, P2 ;  /* 0x0000001305117211 */ /* 0x080fe200010f0eff */
[C---:B------:R-:W-:Y:S01]  /*0230*/  IMAD.SHL.U32 R29, R147.reuse, 0x20, RZ ;  /* 0x00000020931d7824 */ /* 0x040fe200078e00ff */
[CC--:B------:R-:W-:Y:S01]  /*0240*/  LEA R20, P2, R147.reuse, R18.reuse, 0x5 ;  /* 0x0000001293147211 */ /* 0x0c0fe200078428ff */
[----:B------:R-:W-:Y:S01]  /*0250*/  IMAD R9, R147, 0x3, RZ ;  /* 0x0000000393097824 */ /* 0x000fe200078e02ff */
[-C--:B------:R-:W-:Y:S01]  /*0260*/  LEA.HI.X.SX32 R13, R7, R19.reuse, 0x1, P3 ;  /* 0x00000013070d7211 */ /* 0x080fe200018f0eff */
[----:B------:R-:W-:Y:S01]  /*0270*/  IMAD R35, R147, 0xc, RZ ;  /* 0x0000000c93237824 */ /* 0x000fe200078e02ff */
[-C--:B------:R-:W-:Y:S01]  /*0280*/  IADD3 R22, P3, R33, R18.reuse, RZ ;  /* 0x0000001221167210 */ /* 0x080fe20007f7e0ff */
[----:B------:R-:W-:Y:S01]  /*0290*/  IMAD R43, R147, 0x30, RZ ;  /* 0x00000030932b7824 */ /* 0x000fe200078e02ff */
[-C--:B------:R-:W-:Y:S01]  /*02a0*/  LEA.HI.X.SX32 R7, R21, R19.reuse, 0x1, P1 ;  /* 0x0000001315077211 */ /* 0x080fe200008f0eff */
[----:B------:R-:W-:Y:S01]  /*02b0*/  IMAD R45, R147, 0xe, RZ ;  /* 0x0000000e932d7824 */ /* 0x000fe200078e02ff */
[-C--:B------:R-:W-:Y:S01]  /*02c0*/  LEA.HI.X.SX32 R21, R23, R19.reuse, 0x1, P2 ;  /* 0x0000001317157211 */ /* 0x080fe200010f0eff */
[C---:B------:R-:W-:Y:S01]  /*02d0*/  IMAD R53, R147.reuse, 0x38, RZ ;  /* 0x0000003893357824 */ /* 0x040fe200078e02ff */
        /* <DEDUP_REMOVED lines=8> */
[-C--:B------:R-:W-:Y:S01]  /*0360*/  IADD3 R34, P0, R37, R18.reuse, RZ ;  /* 0x0000001225227210 */ /* 0x080fe20007f1e0ff */
[----:B------:R-:W-:Y:S01]  /*0370*/  IMAD.SHL.U32 R27, R147, 0x2, RZ ;  /* 0x00000002931b7824 */ /* 0x000fe200078e00ff */
[-C--:B------:R-:W-:Y:S01]  /*0380*/  LEA.HI.X.SX32 R25, R29, R19.reuse, 0x1, P1 ;  /* 0x000000131d197211 */ /* 0x080fe200008f0eff */
[----:B------:R-:W-:Y:S01]  /*0390*/  IMAD R57, R147, 0x3f, RZ ;  /* 0x0000003f93397824 */ /* 0x000fe200078e02ff */
[-C--:B------:R-:W-:Y:S01]  /*03a0*/  LEA.HI.X.SX32 R29, R9, R19.reuse, 0x1, P3 ;  /* 0x00000013091d7211 */ /* 0x080fe200018f0eff */
[----:B------:R-:W-:Y:S01]  /*03b0*/  IMAD R75, R147, 0x48, RZ ;  /* 0x00000048934b7824 */ /* 0x000fe200078e02ff */
[-C--:B------:R-:W-:Y:S01]  /*03c0*/  IADD3 R32, P1, R35, R18.reuse, RZ ;  /* 0x0000001223207210 */ /* 0x080fe20007f3e0ff */
[----:B------:R-:W-:Y:S01]  /*03d0*/  IMAD R59, R147, 0x12, RZ ;  /* 0x00000012933b7824 */ /* 0x000fe200078e02ff */
[-C--:B------:R-:W-:Y:S01]  /*03e0*/  IADD3 R36, P3, R43, R18.reuse, RZ ;  /* 0x000000122b247210 */ /* 0x080fe20007f7e0ff */
[----:B------:R-:W-:Y:S01]  /*03f0*/  IMAD R69, R147, 0x16, RZ ;  /* 0x0000001693457824 */ /* 0x000fe200078e02ff */
[-C--:B------:R-:W-:Y:S01]  /*0400*/  LEA.HI.X.SX32 R35, R35, R19.reuse, 0x1, P0 ;  /* 0x0000001323237211 */ /* 0x080fe200000f0eff */
[----:B------:R-:W-:Y:S01]  /*0410*/  IMAD R71, R147, 0x46, RZ ;  /* 0x0000004693477824 */ /* 0x000fe200078e02ff */
[-C--:B------:R-:W-:Y:S01]  /*0420*/  LEA.HI.X.SX32 R9, R43, R19.reuse, 0x1, P5 ;  /* 0x000000132b097211 */ /* 0x080fe200028f0eff */
[----:B------:R-:W-:Y:S01]  /*0430*/  IMAD.SHL.U32 R31, R147, 0x4, RZ ;  /* 0x00000004931f7824 */ /* 0x000fe200078e00ff */
[-C--:B------:R-:W-:Y:S01]  /*0440*/  IADD3 R42, P0, R45, R18.reuse, RZ ;  /* 0x000000122d2a7210 */ /* 0x080fe20007f1e0ff */
[----:B------:R-:W-:Y:S01]  /*0450*/  IMAD R39, R147, 0x9, RZ ;  /* 0x0000000993277824 */ /* 0x000fe200078e02ff */
[-C--:B------:R-:W-:Y:S01]  /*0460*/  IADD3 R46, P5, R53, R18.reuse, RZ ;  /* 0x00000012352e7210 */ /* 0x080fe20007fbe0ff */
[----:B------:R-:W-:Y:S01]  /*0470*/  IMAD R81, R147, 0x1a, RZ ;  /* 0x0000001a93517824 */ /* 0x000fe200078e02ff */
[-C--:B------:R-:W-:Y:S01]  /*0480*/  IADD3 R14, P6, R77, R18.reuse, RZ ;  /* 0x000000124d0e7210 */ /* 0x080fe20007fde0ff */
        /* <DEDUP_REMOVED lines=10> */
[----:B------:R-:W-:Y:S01]  /*0530*/  IMAD R51, R147, 0xf, RZ ;  /* 0x0000000f93337824 */ /* 0x000fe200078e02ff */
[-C--:B------:R-:W-:Y:S01]  /*0540*/  IADD3 R76, P5, R27, R18.reuse, RZ ;  /* 0x000000121b4c7210 */ /* 0x080fe20007fbe0ff */
[----:B------:R-:W-:Y:S01]  /*0550*/  IMAD R97, R147, 0x24, RZ ;  /* 0x0000002493617824 */ /* 0x000fe200078e02ff */
[-C--:B------:R-:W-:Y:S01]  /*0560*/  LEA.HI.X.SX32 R15, R53, R19.reuse, 0x1, P6 ;  /* 0x00000013350f7211 */ /* 0x080fe200030f0eff */
[C---:B------:R-:W-:Y:S01]  /*0570*/  IMAD R55, R147.reuse, 0x11, RZ ;  /* 0x0000001193377824 */ /* 0x040fe200078e02ff */
[CC--:B------:R-:W-:Y:S01]  /*0580*/  LEA R74, P6, R147.reuse, R18.reuse, 0x2 ;  /* 0x00000012934a7211 */ /* 0x0c0fe200078c10ff */
[----:B------:R-:W-:Y:S01]  /*0590*/  IMAD R101, R147, 0x26, RZ ;  /* 0x0000002693657824 */ /* 0x000fe200078e02ff */
[-C--:B------:R-:W-:Y:S01]  /*05a0*/  LEA.HI.X.SX32 R33, R11, R19.reuse, 0x1, P1 ;  /* 0x000000130b217211 */ /* 0x080fe200008f0eff */
[----:B------:R-:W-:Y:S01]  /*05b0*/  IMAD R107, R147, 0x2a, RZ ;  /* 0x0000002a936b7824 */ /* 0x000fe200078e02ff */
[-C--:B------:R-:W-:Y:S01]  /*05c0*/  LEA.HI.X.SX32 R45, R45, R19.reuse, 0x1, P3 ;  /* 0x000000132d2d7211 */ /* 0x080fe200018f0eff */
[----:B------:R-:W-:Y:S01]  /*05d0*/  IMAD R61, R147, 0x42, RZ ;  /* 0x00000042933d7824 */ /* 0x000fe200078e02ff */
[-C--:B------:R-:W-:Y:S01]  /*05e0*/  LEA.HI.X.SX32 R11, R57, R19.reuse, 0x1, P4 ;  /* 0x00000013390b7211 */ /* 0x080fe200020f0eff */
[----:B------:R-:W-:Y:S01]  /*05f0*/  IMAD R65, R147, 0x13, RZ ;  /* 0x0000001393417824 */ /* 0x000fe200078e02ff */
[-C--:B------:R-:W-:Y:S01]  /*0600*/  IADD3 R40, P3, R75, R18.reuse, RZ ;  /* 0x000000124b287210 */ /* 0x080fe20007f7e0ff */
[C---:B------:R-:W-:Y:S01]  /*0610*/  IMAD R67, R147.reuse, 0x15, RZ ;  /* 0x0000001593437824 */ /* 0x040fe200078e02ff */
[CC--:B------:R-:W-:Y:S01]  /*0620*/  LEA R70, P4, R147.reuse, R18.reuse, 0x3 ;  /* 0x0000001293467211 */ /* 0x0c0fe200078818ff */
[C---:B------:R-:W-:Y:S01]  /*0630*/  IMAD R113, R147.reuse, 0x2c, RZ ;  /* 0x0000002c93717824 */ /* 0x040fe200078e02ff */
[CC--:B------:R-:W-:Y:S01]  /*0640*/  LEA.HI.X.SX32 R77, R147.reuse, R19.reuse, 0x1, P5 ;  /* 0x00000013934d7211 */ /* 0x0c0fe200028f0eff */
        /* <DEDUP_REMOVED lines=75> */
[----:B------:R-:W-:Y:S01]  /*0b00*/  LEA.HI.X.SX32 R85, R89, R19, 0x1, P5 ;  /* 0x0000001359557211 */ /* 0x000fe200028f0eff */
[----:B------:R-:W-:Y:S01]  /*0b10*/  IMAD R139, R147, 0x39, RZ ;  /* 0x00000039938b7824 */ /* 0x000fe200078e02ff */
[-C--:B------:R-:W-:Y:S01]  /*0b20*/  IADD3 R88, P4, R125, R18.reuse, RZ ;  /* 0x000000127d587210 */ /* 0x080fe20007f9e0ff */
[----:B------:R-:W2:Y:S01]  /*0b30*/  LDG.E.U16 R16, desc[UR28][R16.64] ;  /* 0x0000001c10107981 */ /* 0x000ea2000c1e1500 */
[----:B------:R-:W-:-:S02]  /*0b40*/  IADD3 R90, P5, R149, R18, RZ ;  /* 0x00000012955a7210 */ /* 0x000fc40007fbe0ff */
[-C--:B------:R-:W-:Y:S01]  /*0b50*/  LEA.HI.X.SX32 R39, R95, R19.reuse, 0x1, P0 ;  /* 0x000000135f277211 */ /* 0x080fe200000f0eff */
[----:B------:R0:W3:Y:S01]  /*0b60*/  LDG.E.U16 R115, desc[UR28][R18.64] ;  /* 0x0000001c12737981 */ /* 0x0000e2000c1e1500 */
[-C--:B------:R-:W-:Y:S01]  /*0b70*/  LEA.HI.X.SX32 R87, R99, R19.reuse, 0x1, P6 ;  /* 0x0000001363577211 */ /* 0x080fe200030f0eff */
[----:B------:R-:W-:Y:S01]  /*0b80*/  IMAD R171, R147, 0x68, RZ ;  /* 0x0000006893ab7824 */ /* 0x000fe200078e02ff */
[-C--:B------:R-:W-:Y:S01]  /*0b90*/  IADD3 R102, P0, R155, R18.reuse, RZ ;  /* 0x000000129b667210 */ /* 0x080fe20007f1e0ff */
[----:B------:R-:W4:Y:S01]  /*0ba0*/  LDG.E.U16 R21, desc[UR28][R20.64] ;  /* 0x0000001c14157981 */ /* 0x000f22000c1e1500 */
[-C--:B------:R-:W-:Y:S01]  /*0bb0*/  IADD3 R96, P6, R159, R18.reuse, RZ ;  /* 0x000000129f607210 */ /* 0x080fe20007fde0ff */
[----:B------:R-:W-:Y:S01]  /*0bc0*/  IMAD R181, R147, 0x74, RZ ;  /* 0x0000007493b57824 */ /* 0x000fe200078e02ff */
[-C--:B------:R-:W-:Y:S01]  /*0bd0*/  LEA.HI.X.SX32 R27, R91, R19.reuse, 0x1, P2 ;  /* 0x000000135b1b7211 */ /* 0x080fe200010f0eff */
[----:B------:R-:W5:Y:S01]  /*0be0*/  LDG.E.U16 R25, desc[UR28][R24.64] ;  /* 0x0000001c18197981 */ /* 0x000f62000c1e1500 */
[-C--:B------:R-:W-:Y:S01]  /*0bf0*/  IADD3 R108, P2, R151, R18.reuse, RZ ;  /* 0x00000012976c7210 */ /* 0x080fe20007f5e0ff */
[----:B------:R-:W-:Y:S01]  /*0c00*/  IMAD R163, R147, 0x5e, RZ ;  /* 0x0000005e93a37824 */ /* 0x000fe200078e02ff */
[-C--:B------:R-:W-:Y:S01]  /*0c10*/  LEA.HI.X.SX32 R31, R93, R19.reuse, 0x1, P1 ;  /* 0x000000135d1f7211 */ /* 0x080fe200008f0eff */
[----:B------:R-:W2:Y:S01]  /*0c20*/  LDG.E.U16 R5, desc[UR28][R4.64] ;  /* 0x0000001c04057981 */ /* 0x000ea2000c1e1500 */
[-C--:B------:R-:W-:Y:S01]  /*0c30*/  LEA.HI.X.SX32 R41, R97, R19.reuse, 0x1, P3 ;  /* 0x0000001361297211 */ /* 0x080fe200018f0eff */
[----:B------:R-:W-:Y:S01]  /*0c40*/  IMAD R185, R147, 0x78, RZ ;  /* 0x0000007893b97824 */ /* 0x000fe200078e02ff */
[-C--:B------:R-:W-:Y:S01]  /*0c50*/  LEA.HI.X.SX32 R89, R101, R19.reuse, 0x1, P4 ;  /* 0x0000001365597211 */ /* 0x080fe200020f0eff */
[----:B------:R-:W2:Y:S01]  /*0c60*/  LDG.E.U16 R37, desc[UR28][R36.64] ;  /* 0x0000001c24257981 */ /* 0x000ea2000c1e1500 */
[-C--:B------:R-:W-:Y:S01]  /*0c70*/  LEA.HI.X.SX32 R91, R103, R19.reuse, 0x1, P5 ;  /* 0x00000013675b7211 */ /* 0x080fe200028f0eff */
[----:B------:R-:W-:Y:S01]  /*0c80*/  IMAD R121, R147, 0x2f, RZ ;  /* 0x0000002f93797824 */ /* 0x000fe200078e02ff */
[-C--:B------:R-:W-:Y:S01]  /*0c90*/  IADD3 R100, P1, R153, R18.reuse, RZ ;  /* 0x0000001299647210 */ /* 0x080fe20007f3e0ff */
[----:B------:R1:W2:Y:S01]  /*0ca0*/  LDG.E.U16 R17, desc[UR28][R8.64] ;  /* 0x0000001c08117981 */ /* 0x0002a2000c1e1500 */
[-C--:B------:R-:W-:Y:S01]  /*0cb0*/  IADD3 R94, P4, R161, R18.reuse, RZ ;  /* 0x00000012a15e7210 */ /* 0x080fe20007f9e0ff */
[----:B------:R-:W-:Y:S01]  /*0cc0*/  IMAD R175, R147, 0x6c, RZ ;  /* 0x0000006c93af7824 */ /* 0x000fe200078e02ff */
[-C--:B------:R-:W-:Y:S01]  /*0cd0*/  LEA.HI.X.SX32 R103, R111, R19.reuse, 0x1, P0 ;  /* 0x000000136f677211 */ /* 0x080fe200000f0eff */
[----:B------:R-:W2:Y:S01]  /*0ce0*/  LDG.E.U16 R15, desc[UR28][R14.64] ;  /* 0x0000001c0e0f7981 */ /* 0x000ea2000c1e1500 */
[-C--:B------:R-:W-:Y:S01]  /*0cf0*/  LEA.HI.X.SX32 R97, R117, R19.reuse, 0x1, P6 ;  /* 0x0000001375617211 */ /* 0x080fe200030f0eff */
[----:B------:R-:W-:Y:S01]  /*0d00*/  IMAD R177, R147, 0x6e, RZ ;  /* 0x0000006e93b17824 */ /* 0x000fe200078e02ff */
[-C--:B------:R-:W-:Y:S01]  /*0d10*/  IADD3 R116, P0, R169, R18.reuse, RZ ;  /* 0x00000012a9747210 */ /* 0x080fe20007f1e0ff */
[----:B------:R-:W2:Y:S01]  /*0d20*/  LDG.E.U16 R76, desc[UR28][R76.64] ;  /* 0x0000001c4c4c7981 */ /* 0x000ea2000c1e1500 */
[-C--:B------:R-:W-:Y:S01]  /*0d30*/  IADD3 R110, P6, R173, R18.reuse, RZ ;  /* 0x00000012ad6e7210 */ /* 0x080fe20007fde0ff */
[----:B------:R-:W-:Y:S01]  /*0d40*/  IMAD R189, R147, 0x7c, RZ ;  /* 0x0000007c93bd7824 */ /* 0x000fe200078e02ff */
[-C--:B------:R-:W-:Y:S01]  /*0d50*/  LEA.HI.X.SX32 R109, R105, R19.reuse, 0x1, P2 ;  /* 0x00000013696d7211 */ /* 0x080fe200010f0eff */
[----:B------:R-:W2:Y:S01]  /*0d60*/  LDG.E.U16 R52, desc[UR28][R52.64] ;  /* 0x0000001c34347981 */ /* 0x000ea2000c1e1500 */
[-C--:B------:R-:W-:Y:S01]  /*0d70*/  IADD3 R124, P2, R165, R18.reuse, RZ ;  /* 0x00000012a57c7210 */ /* 0x080fe20007f5e0ff */
[----:B------:R-:W-:Y:S01]  /*0d80*/  IMAD R137, R147, 0x37, RZ ;  /* 0x0000003793897824 */ /* 0x000fe200078e02ff */
[-C--:B------:R-:W-:Y:S01]  /*0d90*/  LEA.HI.X.SX32 R101, R107, R19.reuse, 0x1, P1 ;  /* 0x000000136b657211 */ /* 0x080fe200008f0eff */
[----:B------:R-:W2:Y:S01]  /*0da0*/  LDG.E.U16 R48, desc[UR28][R48.64] ;  /* 0x0000001c30307981 */ /* 0x000ea2000c1e1500 */
[-C--:B------:R-:W-:Y:S01]  /*0db0*/  LEA.HI.X.SX32 R95, R119, R19.reuse, 0x1, P4 ;  /* 0x00000013775f7211 */ /* 0x080fe200020f0eff */
[----:B------:R-:W-:Y:S01]  /*0dc0*/  IMAD R119, R147, 0x3b, RZ ;  /* 0x0000003b93777824 */ /* 0x000fe200078e02ff */
[----:B------:R-:W-:Y:S01]  /*0dd0*/  IADD3 R122, P1, R167, R18, RZ ;  /* 0x00000012a77a7210 */ /* 0x000fe20007f3e0ff */
[----:B------:R-:W2:Y:S01]  /*0de0*/  LDG.E.U16 R68, desc[UR28][R68.64] ;  /* 0x0000001c44447981 */ /* 0x000ea2000c1e1500 */
[----:B------:R-:W-:-:S02]  /*0df0*/  LEA.HI.X.SX32 R117, R129, R19, 0x1, P0 ;  /* 0x0000001381757211 */ /* 0x000fc400000f0eff */
[-C--:B------:R-:W-:Y:S01]  /*0e00*/  LEA.HI.X.SX32 R111, R133, R19.reuse, 0x1, P6 ;  /* 0x00000013856f7211 */ /* 0x080fe200030f0eff */
[----:B------:R-:W-:Y:S01]  /*0e10*/  IMAD R133, R147, 0x3d, RZ ;  /* 0x0000003d93857824 */ /* 0x000fe200078e02ff */
[-C--:B------:R-:W-:Y:S01]  /*0e20*/  IADD3 R126, P0, R183, R18.reuse, RZ ;  /* 0x00000012b77e7210 */ /* 0x080fe20007f1e0ff */
[----:B------:R-:W2:Y:S01]  /*0e30*/  LDG.E.U16 R26, desc[UR28][R26.64] ;  /* 0x0000001c1a1a7981 */ /* 0x000ea2000c1e1500 */
[-C--:B------:R-:W-:Y:S02]  /*0e40*/  IADD3 R118, P6, R187, R18.reuse, RZ ;  /* 0x00000012bb767210 */ /* 0x080fe40007fde0ff */
[-C--:B------:R-:W-:Y:S01]  /*0e50*/  LEA.HI.X.SX32 R125, R123, R19.reuse, 0x1, P2 ;  /* 0x000000137b7d7211 */ /* 0x080fe200010f0eff */
[----:B------:R-:W2:Y:S01]  /*0e60*/  LDG.E.U16 R108, desc[UR28][R108.64] ;  /* 0x0000001c6c6c7981 */ /* 0x000ea2000c1e1500 */
[-C--:B------:R-:W-:Y:S02]  /*0e70*/  LEA.HI.X.SX32 R123, R127, R19.reuse, 0x1, P1 ;  /* 0x000000137f7b7211 */ /* 0x080fe400008f0eff */
[----:B------:R-:W-:Y:S01]  /*0e80*/  LEA.HI.X.SX32 R127, R119, R19, 0x1, P0 ;  /* 0x00000013777f7211 */ /* 0x000fe200000f0eff */
[----:B------:R-:W2:Y:S01]  /*0e90*/  LDG.E.U16 R124, desc[UR28][R124.64] ;  /* 0x0000001c7c7c7981 */ /* 0x000ea2000c1e1500 */
[----:B------:R-:W-:-:S02]  /*0ea0*/  IADD3 R128, P2, R179, R18, RZ ;  /* 0x00000012b3807210 */ /* 0x000fc40007f5e0ff */
[-C--:B------:R-:W-:Y:S01]  /*0eb0*/  LEA.HI.X.SX32 R119, R133, R19.reuse, 0x1, P6 ;  /* 0x0000001385777211 */ /* 0x080fe200030f0eff */
[----:B------:R-:W2:Y:S01]  /*0ec0*/  LDG.E.U16 R74, desc[UR28][R74.64] ;  /* 0x0000001c4a4a7981 */ /* 0x000ea2000c1e1500 */
[-C--:B------:R-:W-:Y:S02]  /*0ed0*/  IADD3 R92, P3, R157, R18.reuse, RZ ;  /* 0x000000129d5c7210 */ /* 0x080fe40007f7e0ff */
[-C--:B------:R-:W-:Y:S01]  /*0ee0*/  LEA.HI.X.SX32 R129, R139, R19.reuse, 0x1, P2 ;  /* 0x000000138b817211 */ /* 0x080fe200010f0eff */
[----:B------:R1:W2:Y:S01]  /*0ef0*/  LDG.E.U16 R133, desc[UR28][R12.64] ;  /* 0x0000001c0c857981 */ /* 0x0002a2000c1e1500 */
[----:B------:R-:W-:Y:S02]  /*0f00*/  LEA.HI.X.SX32 R93, R113, R19, 0x1, P3 ;  /* 0x00000013715d7211 */ /* 0x000fe400018f0eff */
[-C--:B------:R-:W-:Y:S01]  /*0f10*/  IADD3 R112, P3, R171, R18.reuse, RZ ;  /* 0x00000012ab707210 */ /* 0x080fe20007f7e0ff */
[----:B------:R-:W2:Y:S01]  /*0f20*/  LDG.E.U16 R128, desc[UR28][R128.64] ;  /* 0x0000001c80807981 */ /* 0x000ea2000c1e1500 */
[----:B------:R-:W-:-:S02]  /*0f30*/  IADD3 R130, P1, R181, R18, RZ ;  /* 0x00000012b5827210 */ /* 0x000fc40007f3e0ff */
[-C--:B------:R-:W-:Y:S01]  /*0f40*/  LEA.HI.X.SX32 R113, R131, R19.reuse, 0x1, P3 ;  /* 0x0000001383717211 */ /* 0x080fe200018f0eff */
[----:B------:R-:W2:Y:S01]  /*0f50*/  LDG.E.U16 R6, desc[UR28][R6.64] ;  /* 0x0000001c06067981 */ /* 0x000ea2000c1e1500 */
[-C--:B------:R-:W-:Y:S02]  /*0f60*/  LEA.HI.X.SX32 R131, R141, R19.reuse, 0x1, P1 ;  /* 0x000000138d837211 */ /* 0x080fe400008f0eff */
[-C--:B------:R-:W-:Y:S01]  /*0f70*/  IADD3 R98, P5, R163, R18.reuse, RZ ;  /* 0x00000012a3627210 */ /* 0x080fe20007fbe0ff */
[----:B------:R-:W2:Y:S01]  /*0f80*/  LDG.E.U16 R60, desc[UR28][R60.64] ;  /* 0x0000001c3c3c7981 */ /* 0x000ea2000c1e1500 */
[----:B------:R-:W-:Y:S02]  /*0f90*/  IADD3 R120, P3, R185, R18, RZ ;  /* 0x00000012b9787210 */ /* 0x000fe40007f7e0ff */
[-C--:B------:R-:W-:Y:S01]  /*0fa0*/  LEA.HI.X.SX32 R99, R121, R19.reuse, 0x1, P5 ;  /* 0x0000001379637211 */ /* 0x080fe200028f0eff */
[----:B------:R-:W2:Y:S01]  /*0fb0*/  LDG.E.U16 R72, desc[UR28][R72.64] ;  /* 0x0000001c48487981 */ /* 0x000ea2000c1e1500 */
[----:B------:R-:W-:-:S02]  /*0fc0*/  LEA.HI.X.SX32 R121, R143, R19, 0x1, P3 ;  /* 0x000000138f797211 */ /* 0x000fc400018f0eff */
[-C--:B------:R-:W-:Y:S01]  /*0fd0*/  IADD3 R106, P4, R175, R18.reuse, RZ ;  /* 0x00000012af6a7210 */ /* 0x080fe20007f9e0ff */
[----:B------:R-:W2:Y:S01]  /*0fe0*/  LDG.E.U16 R30, desc[UR28][R30.64] ;  /* 0x0000001c1e1e7981 */ /* 0x000ea2000c1e1500 */
[-C--:B------:R-:W-:Y:S02]  /*0ff0*/  IADD3 R104, P5, R177, R18.reuse, RZ ;  /* 0x00000012b1687210 */ /* 0x080fe40007fbe0ff */
[-C--:B------:R-:W-:Y:S01]  /*1000*/  LEA.HI.X.SX32 R107, R135, R19.reuse, 0x1, P4 ;  /* 0x00000013876b7211 */ /* 0x080fe200020f0eff */
[----:B------:R-:W2:Y:S01]  /*1010*/  LDG.E.U16 R100, desc[UR28][R100.64] ;  /* 0x0000001c64647981 */ /* 0x000ea2000c1e1500 */
[----:B0-----:R-:W-:Y:S02]  /*1020*/  IADD3 R18, P4, R189, R18, RZ ;  /* 0x00000012bd127210 */ /* 0x001fe40007f9e0ff */
[-C--:B------:R-:W-:Y:S01]  /*1030*/  LEA.HI.X.SX32 R105, R137, R19.reuse, 0x1, P5 ;  /* 0x0000001389697211 */ /* 0x080fe200028f0eff */
[----:B------:R-:W2:Y:S01]  /*1040*/  LDG.E.U16 R122, desc[UR28][R122.64] ;  /* 0x0000001c7a7a7981 */ /* 0x000ea2000c1e1500 */
[----:B------:R-:W-:-:S03]  /*1050*/  LEA.HI.X.SX32 R19, R145, R19, 0x1, P4 ;  /* 0x0000001391137211 */ /* 0x000fc600020f0eff */
[----:B------:R-:W2:Y:S04]  /*1060*/  LDG.E.U16 R130, desc[UR28][R130.64] ;  /* 0x0000001c82827981 */ /* 0x000ea8000c1e1500 */
        /* <DEDUP_REMOVED lines=38> */
[----:B------:R-:W2:Y:S01]  /*12d0*/  LDG.E.U16 R4, desc[UR28][R10.64] ;  /* 0x0000001c0a047981 */ /* 0x000ea2000c1e1500 */
[----:B------:R-:W0:Y:S01]  /*12e0*/  S2UR UR4, SR_CgaCtaId ;  /* 0x00000000000479c3 */ /* 0x000e220000008800 */
[C---:B-1----:R-:W-:Y:S01]  /*12f0*/  LOP3.LUT R9, R2.reuse, 0x3f, RZ, 0xc0, !PT ;  /* 0x0000003f02097812 */ /* 0x042fe200078ec0ff */
[----:B------:R-:W-:Y:S01]  /*1300*/  UMOV UR21, 0x400 ;  /* 0x0000040000157882 */ /* 0x000fe20000000000 */
[----:B------:R-:W-:-:S03]  /*1310*/  LOP3.LUT R13, R2, 0x40, RZ, 0xc0, !PT ;  /* 0x00000040020d7812 */ /* 0x000fc600078ec0ff */
[----:B------:R-:W-:-:S05]  /*1320*/  IMAD.SHL.U32 R14, R9, 0x2, RZ ;  /* 0x00000002090e7824 */ /* 0x000fca00078e00ff */
[----:B------:R-:W-:-:S04]  /*1330*/  LEA R0, R13, R14, 0x7 ;  /* 0x0000000e0d007211 */ /* 0x000fc800078e38ff */
[C---:B------:R-:W-:Y:S01]  /*1340*/  LOP3.LUT R217, R0.reuse, 0x10, RZ, 0x3c, !PT ;  /* 0x0000001000d97812 */ /* 0x040fe200078e3cff */
[----:B0-----:R-:W-:Y:S01]  /*1350*/  ULEA UR21, UR4, UR21, 0x18 ;  /* 0x0000001504157291 */ /* 0x001fe2000f8ec03f */
[----:B------:R-:W-:-:S08]  /*1360*/  LOP3.LUT R216, R0, 0x20, RZ, 0x3c, !PT ;  /* 0x0000002000d87812 */ /* 0x000fd000078e3cff */
[----:B---3--:R-:W-:Y:S04]  /*1370*/  STS.U16 [R0+UR21], R115 ;  /* 0x0000007300007988 */ /* 0x008fe80008000415 */
[----:B----4-:R-:W-:Y:S04]  /*1380*/  STS.U16 [R0+UR21+0x800], R21 ;  /* 0x0008001500007988 */ /* 0x010fe80008000415 */
[----:B-----5:R-:W-:Y:S04]  /*1390*/  STS.U16 [R0+UR21+0x1000], R25 ;  /* 0x0010001900007988 */ /* 0x020fe80008000415 */
[----:B--2---:R0:W-:Y:S04]  /*13a0*/  STS.U16 [R0+UR21+0x1400], R5 ;  /* 0x0014000500007988 */ /* 0x0041e80008000415 */
[----:B------:R-:W-:Y:S04]  /*13b0*/  STS.U16 [R0+UR21+0xc00], R37 ;  /* 0x000c002500007988 */ /* 0x000fe80008000415 */
[----:B------:R-:W-:Y:S04]  /*13c0*/  STS.U16 [R0+UR21+0x1800], R17 ;  /* 0x0018001100007988 */ /* 0x000fe80008000415 */
[----:B------:R-:W-:Y:S01]  /*13d0*/  STS.U16 [R0+UR21+0x1c00], R15 ;  /* 0x001c000f00007988 */ /* 0x000fe20008000415 */
[----:B0-----:R-:W-:-:S03]  /*13e0*/  LOP3.LUT R5, R0, 0x30, RZ, 0x3c, !PT ;  /* 0x0000003000057812 */ /* 0x001fc600078e3cff */
[----:B------:R-:W-:Y:S04]  /*13f0*/  STL [R1+0x538], R217 ;  /* 0x000538d901007387 */ /* 0x000fe80000100800 */
[----:B------:R-:W-:Y:S04]  /*1400*/  STL [R1+0x534], R216 ;  /* 0x000534d801007387 */ /* 0x000fe80000100800 */
[----:B------:R-:W-:Y:S04]  /*1410*/  STS.U16 [R0+UR21+0x400], R133 ;  /* 0x0004008500007988 */ /* 0x000fe80008000415 */
        /* <DEDUP_REMOVED lines=9> */
[----:B------:R0:W-:Y:S04]  /*14b0*/  STS.U16 [R216+UR21+0x500], R6 ;  /* 0x00050006d8007988 */ /* 0x0001e80008000415 */
[----:B------:R-:W-:Y:S04]  /*14c0*/  STS.U16 [R216+UR21+0x900], R60 ;  /* 0x0009003cd8007988 */ /* 0x000fe80008000415 */
[----:B------:R-:W-:Y:S04]  /*14d0*/  STS.U16 [R216+UR21+0xd00], R72 ;  /* 0x000d0048d8007988 */ /* 0x000fe80008000415 */
[----:B------:R-:W-:Y:S04]  /*14e0*/  STS.U16 [R216+UR21+0x1100], R30 ;  /* 0x0011001ed8007988 */ /* 0x000fe80008000415 */
[----:B------:R-:W-:Y:S04]  /*14f0*/  STS.U16 [R216+UR21+0x1500], R100 ;  /* 0x00150064d8007988 */ /* 0x000fe80008000415 */
[----:B------:R-:W-:Y:S04]  /*1500*/  STS.U16 [R216+UR21+0x1900], R122 ;  /* 0x0019007ad8007988 */ /* 0x000fe80008000415 */
[----:B------:R-:W-:Y:S01]  /*1510*/  STS.U16 [R216+UR21+0x1d00], R130 ;  /* 0x001d0082d8007988 */ /* 0x000fe20008000415 */
[----:B0-----:R-:W-:-:S03]  /*1520*/  LOP3.LUT R6, R0, 0x40, RZ, 0x3c, !PT ;  /* 0x0000004000067812 */ /* 0x001fc600078e3cff */
        /* <DEDUP_REMOVED lines=10> */
[----:B------:R0:W-:Y:S04]  /*15d0*/  STL [R1+0x530], R5 ;  /* 0x0005300501007387 */ /* 0x0001e80000100800 */
        /* <DEDUP_REMOVED lines=32> */
[----:B------:R-:W-:Y:S01]  /*17e0*/  STS.U16 [R5+UR21+0x1780], R98 ;  /* 0x0017806205007988 */ /* 0x000fe20008000415 */
[----:B------:R-:W-:-:S03]  /*17f0*/  IMAD.MOV.U32 R7, RZ, RZ, 0x3f800000 ;  /* 0x3f800000ff077424 */ /* 0x000fc600078e00ff */
[----:B------:R-:W-:Y:S04]  /*1800*/  STS.U16 [R5+UR21+0x1b80], R104 ;  /* 0x001b806805007988 */ /* 0x000fe80008000415 */
[----:B------:R0:W-:Y:S04]  /*1810*/  STS.U16 [R5+UR21+0x1f80], R4 ;  /* 0x001f800405007988 */ /* 0x0001e80008000415 */
[----:B------:R-:W-:Y:S04]  /*1820*/  STL [R1+0x524], R6 ;  /* 0x0005240601007387 */ /* 0x000fe80000100800 */
[----:B------:R1:W-:Y:S01]  /*1830*/  STL [R1+0x518], R5 ;  /* 0x0005180501007387 */ /* 0x0003e20000100800 */
[----:B0-----:R-:W-:-:S05]  /*1840*/  IMAD.MOV.U32 R4, RZ, RZ, 0x3f800000 ;  /* 0x3f800000ff047424 */ /* 0x001fca00078e00ff */
[----:B------:R-:W-:Y:S01]  /*1850*/  STL [R1+0x110], R4 ;  /* 0x0001100401007387 */ /* 0x000fe20000100800 */
[----:B-1----:R-:W-:-:S03]  /*1860*/  IMAD.MOV.U32 R5, RZ, RZ, 0x3f800000 ;  /* 0x3f800000ff057424 */ /* 0x002fc600078e00ff */
[----:B------:R-:W-:Y:S04]  /*1870*/  STL [R1+0x10c], R7 ;  /* 0x00010c0701007387 */ /* 0x000fe80000100800 */
[----:B------:R-:W-:Y:S04]  /*1880*/  STL [R1+0x108], R5 ;  /* 0x0001080501007387 */ /* 0x000fe80000100800 */
[----:B------:R0:W-:Y:S02]  /*1890*/  STL [R1+0x104], R4 ;  /* 0x0001040401007387 */ /* 0x0001e40000100800 */
[----:B0-----:R-:W-:-:S05]  /*18a0*/  VIADD R4, R3, 0x80 ;  /* 0x0000008003047836 */ /* 0x001fca0000000000 */
[----:B------:R-:W-:Y:S01]  /*18b0*/  ISETP.GE.AND P0, PT, R4, 0x1, PT ;  /* 0x000000010400780c */ /* 0x000fe20003f06270 */
[----:B------:R-:W-:Y:S01]  /*18c0*/  IMAD.MOV.U32 R10, RZ, RZ, -0x800000 ;  /* 0xff800000ff0a7424 */ /* 0x000fe200078e00ff */
[----:B------:R-:W-:Y:S01]  /*18d0*/  CS2R R184, SRZ ;  /* 0x0000000000b87805 */ /* 0x000fe2000001ff00 */
[----:B------:R-:W-:Y:S01]  /*18e0*/  IMAD.MOV.U32 R11, RZ, RZ, -0x800000 ;  /* 0xff800000ff0b7424 */ /* 0x000fe200078e00ff */
[----:B------:R-:W-:Y:S01]  /*18f0*/  CS2R R186, SRZ ;  /* 0x0000000000ba7805 */ /* 0x000fe2000001ff00 */
[----:B------:R-:W-:Y:S01]  /*1900*/  IMAD.MOV.U32 R12, RZ, RZ, -0x800000 ;  /* 0xff800000ff0c7424 */ /* 0x000fe200078e00ff */
[----:B------:R-:W-:Y:S01]  /*1910*/  CS2R R188, SRZ ;  /* 0x0000000000bc7805 */ /* 0x000fe2000001ff00 */
[----:B------:R-:W-:Y:S01]  /*1920*/  IMAD.MOV.U32 R6, RZ, RZ, -0x800000 ;  /* 0xff800000ff067424 */ /* 0x000fe200078e00ff */
[----:B------:R-:W-:Y:S02]  /*1930*/  CS2R R190, SRZ ;  /* 0x0000000000be7805 */ /* 0x000fe4000001ff00 */
[----:B------:R-:W-:-:S02]  /*1940*/  CS2R R192, SRZ ;  /* 0x0000000000c07805 */ /* 0x000fc4000001ff00 */
[----:B------:R-:W-:Y:S02]  /*1950*/  CS2R R194, SRZ ;  /* 0x0000000000c27805 */ /* 0x000fe4000001ff00 */
[----:B------:R-:W-:Y:S02]  /*1960*/  CS2R R196, SRZ ;  /* 0x0000000000c47805 */ /* 0x000fe4000001ff00 */
[----:B------:R-:W-:Y:S02]  /*1970*/  CS2R R198, SRZ ;  /* 0x0000000000c67805 */ /* 0x000fe4000001ff00 */
[----:B------:R-:W-:Y:S02]  /*1980*/  CS2R R200, SRZ ;  /* 0x0000000000c87805 */ /* 0x000fe4000001ff00 */
        /* <DEDUP_REMOVED lines=23> */
[C---:B------:R-:W-:Y:S02]  /*1b00*/  LOP3.LUT R5, R2.reuse, 0x7f, RZ, 0xc0, !PT ;  /* 0x0000007f02057812 */ /* 0x040fe400078ec0ff */
[C---:B------:R-:W-:Y:S02]  /*1b10*/  LOP3.LUT R8, R2.reuse, 0x60, RZ, 0xc0, !PT ;  /* 0x0000006002087812 */ /* 0x040fe400078ec0ff */
[----:B------:R-:W-:Y:S01]  /*1b20*/  SHF.L.U32 R4, R2, 0x1, RZ ;  /* 0x0000000102047819 */ /* 0x000fe200000006ff */
[----:B------:R-:W-:Y:S06]  /*1b30*/  @!P0 BRA `(.L_x_0) ;  /* 0x000000b000748947 */ /* 0x000fec0003800000 */
[----:B------:R-:W0:Y:S01]  /*1b40*/  LDC.64 R6, c[0x0][0x250] ;  /* 0x00009400ff067b82 */ /* 0x000e220000000a00 */
[----:B------:R-:W-:Y:S01]  /*1b50*/  SHF.R.U32.HI R10, RZ, 0x6, R2 ;  /* 0x00000006ff0a7819 */ /* 0x000fe20000011602 */
[----:B------:R-:W-:Y:S01]  /*1b60*/  ULDC UR4, c[0x0][0x258] ;  /* 0x0000960000047ab9 */ /* 0x000fe20000000800 */
[----:B------:R-:W-:Y:S01]  /*1b70*/  ISETP.NE.U32.AND P0, PT, R13, RZ, PT ;  /* 0x000000ff0d00720c */ /* 0x000fe20003f05070 */
[----:B------:R-:W-:Y:S01]  /*1b80*/  ULDC.64 UR6, c[0x0][0x218] ;  /* 0x0000860000067ab9 */ /* 0x000fe20000000a00 */
[----:B------:R-:W-:Y:S01]  /*1b90*/  SGXT.U32 R10, R10, 0x1 ;  /* 0x000000010a0a781a */ /* 0x000fe20000000000 */
[----:B------:R-:W-:Y:S01]  /*1ba0*/  UIADD3 UR8, UR21, 0x4000, URZ ;  /* 0x0000400015087890 */ /* 0x000fe2000fffe03f */
[----:B------:R-:W-:Y:S01]  /*1bb0*/  SEL R11, RZ, 0x90, !P0 ;  /* 0x00000090ff0b7807 */ /* 0x000fe20004000000 */
[----:B------:R-:W1:Y:S01]  /*1bc0*/  LDC.64 R216, c[0x0][0x260] ;  /* 0x00009800ffd87b82 */ /* 0x000e620000000a00 */
[----:B------:R-:W-:Y:S01]  /*1bd0*/  USHF.R.U32.HI UR32, URZ, 0x4, UR21 ;  /* 0x000000043f207899 */ /* 0x000fe20008011615 */
[----:B------:R-:W-:Y:S01]  /*1be0*/  CS2R R184, SRZ ;  /* 0x0000000000b87805 */ /* 0x000fe2000001ff00 */
[----:B------:R-:W-:Y:S01]  /*1bf0*/  USHF.R.U32.HI UR8, URZ, 0x4, UR8 ;  /* 0x000000043f087899 */ /* 0x000fe20008011608 */
[----:B------:R-:W-:Y:S01]  /*1c00*/  CS2R R186, SRZ ;  /* 0x0000000000ba7805 */ /* 0x000fe2000001ff00 */
[----:B------:R-:W-:Y:S01]  /*1c10*/  USGXT.U32 UR32, UR32, 0xe ;  /* 0x0000000e2020789a */ /* 0x000fe20008000000 */
[----:B------:R-:W-:Y:S01]  /*1c20*/  CS2R R188, SRZ ;  /* 0x0000000000bc7805 */ /* 0x000fe2000001ff00 */
[----:B------:R-:W-:Y:S01]  /*1c30*/  USGXT.U32 UR34, UR8, 0xe ;  /* 0x0000000e0822789a */ /* 0x000fe20008000000 */
[----:B------:R-:W-:Y:S01]  /*1c40*/  CS2R R190, SRZ ;  /* 0x0000000000be7805 */ /* 0x000fe2000001ff00 */
[----:B------:R-:W-:Y:S01]  /*1c50*/  UIADD3 UR8, UP0, UR32, 0x80, URZ ;  /* 0x0000008020087890 */ /* 0x000fe2000ff1e03f */
[----:B------:R-:W-:Y:S01]  /*1c60*/  CS2R R192, SRZ ;  /* 0x0000000000c07805 */ /* 0x000fe2000001ff00 */
[----:B------:R-:W-:Y:S01]  /*1c70*/  UIADD3 UR10, UP1, UR34, 0x2, URZ ;  /* 0x00000002220a7890 */ /* 0x000fe2000ff3e03f */
[----:B------:R-:W-:-:S02]  /*1c80*/  CS2R R194, SRZ ;  /* 0x0000000000c27805 */ /* 0x000fc4000001ff00 */
[----:B------:R-:W-:Y:S02]  /*1c90*/  CS2R R196, SRZ ;  /* 0x0000000000c47805 */ /* 0x000fe4000001ff00 */
[----:B------:R-:W-:Y:S02]  /*1ca0*/  CS2R R198, SRZ ;  /* 0x0000000000c67805 */ /* 0x000fe4000001ff00 */
[----:B------:R-:W-:Y:S01]  /*1cb0*/  CS2R R200, SRZ ;  /* 0x0000000000c87805 */ /* 0x000fe2000001ff00 */
[----:B0-----:R-:W-:Y:S01]  /*1cc0*/  IMAD R12, R10, R7, RZ ;  /* 0x000000070a0c7224 */ /* 0x001fe200078e02ff */
[----:B------:R-:W-:Y:S01]  /*1cd0*/  SHF.R.U32.HI R10, RZ, 0x2, R2 ;  /* 0x00000002ff0a7819 */ /* 0x000fe20000011602 */
[----:B------:R-:W-:Y:S01]  /*1ce0*/  IMAD R6, R6, UR20, RZ ;  /* 0x0000001406067c24 */ /* 0x000fe2000f8e02ff */
[----:B------:R-:W-:Y:S01]  /*1cf0*/  SHF.R.U32.HI R2, RZ, 0x1, R8 ;  /* 0x00000001ff027819 */ /* 0x000fe20000011608 */
[----:B------:R-:W-:Y:S01]  /*1d00*/  IMAD R16, R7, 0x2, R12 ;  /* 0x0000000207107824 */ /* 0x000fe200078e020c */
[----:B------:R-:W-:-:S02]  /*1d10*/  SGXT.U32 R8, R10, 0x3 ;  /* 0x000000030a08781a */ /* 0x000fc40000000000 */
[----:B------:R-:W-:Y:S02]  /*1d20*/  CS2R R202, SRZ ;  /* 0x0000000000ca7805 */ /* 0x000fe4000001ff00 */
[----:B------:R-:W-:Y:S01]  /*1d30*/  CS2R R204, SRZ ;  /* 0x0000000000cc7805 */ /* 0x000fe2000001ff00 */
[----:B------:R-:W-:Y:S01]  /*1d40*/  IMAD R18, R7, 0x2, R16 ;  /* 0x0000000207127824 */ /* 0x000fe200078e0210 */
[----:B------:R-:W-:Y:S01]  /*1d50*/  LOP3.LUT R2, R3, R2, R8, 0xfe, !PT ;  /* 0x0000000203027212 */ /* 0x000fe200078efe08 */
[----:B-1----:R-:W-:Y:S01]  /*1d60*/  IMAD.MOV.U32 R4, RZ, RZ, R217 ;  /* 0x000000ffff047224 */ /* 0x002fe200078e00d9 */
[----:B------:R-:W-:Y:S01]  /*1d70*/  LOP3.LUT R3, R11, R14, RZ, 0x3c, !PT ;  /* 0x0000000e0b037212 */ /* 0x000fe200078e3cff */
[----:B------:R-:W-:Y:S01]  /*1d80*/  IMAD R20, R7, 0x2, R18 ;  /* 0x0000000207147824 */ /* 0x000fe200078e0212 */
[----:B------:R0:W-:Y:S01]  /*1d90*/  STL [R1+0x514], R217 ;  /* 0x000514d901007387 */ /* 0x0001e20000100800 */
[----:B------:R-:W-:Y:S01]  /*1da0*/  IMAD R8, R9, UR4, RZ ;  /* 0x0000000409087c24 */ /* 0x000fe2000f8e02ff */
[----:B------:R-:W-:Y:S01]  /*1db0*/  ULDC.64 UR4, c[0x0][0x220] ;  /* 0x0000880000047ab9 */ /* 0x000fe20000000a00 */
[----:B------:R-:W-:Y:S01]  /*1dc0*/  IMAD R22, R7, 0x2, R20 ;  /* 0x0000000207167824 */ /* 0x000fe200078e0214 */
[----:B------:R-:W-:Y:S01]  /*1dd0*/  CS2R R206, SRZ ;  /* 0x0000000000ce7805 */ /* 0x000fe2000001ff00 */
[----:B------:R-:W-:Y:S01]  /*1de0*/  IMAD R13, R5, R4, RZ ;  /* 0x00000004050d7224 */ /* 0x000fe200078e02ff */
[----:B------:R-:W-:Y:S01]  /*1df0*/  CS2R R208, SRZ ;  /* 0x0000000000d07805 */ /* 0x000fe2000001ff00 */
[C---:B------:R-:W-:Y:S01]  /*1e00*/  IMAD R24, R7.reuse, 0x2, R22 ;  /* 0x0000000207187824 */ /* 0x040fe200078e0216 */
[----:B------:R-:W-:Y:S01]  /*1e10*/  CS2R R210, SRZ ;  /* 0x0000000000d27805 */ /* 0x000fe2000001ff00 */
[----:B------:R-:W-:Y:S01]  /*1e20*/  IMAD.MOV.U32 R15, RZ, RZ, R216 ;  /* 0x000000ffff0f7224 */ /* 0x000fe200078e00d8 */
[----:B------:R-:W-:Y:S01]  /*1e30*/  CS2R R212, SRZ ;  /* 0x0000000000d47805 */ /* 0x000fe2000001ff00 */
[C---:B------:R-:W-:Y:S01]  /*1e40*/  IMAD R26, R7.reuse, 0x2, R24 ;  /* 0x00000002071a7824 */ /* 0x040fe200078e0218 */
[----:B------:R-:W-:Y:S01]  /*1e50*/  CS2R R214, SRZ ;  /* 0x0000000000d67805 */ /* 0x000fe2000001ff00 */
[----:B------:R-:W-:Y:S01]  /*1e60*/  IMAD.SHL.U32 R10, R8, 0x2, RZ ;  /* 0x00000002080a7824 */ /* 0x000fe200078e00ff */
[----:B------:R-:W-:Y:S01]  /*1e70*/  CS2R R152, SRZ ;  /* 0x0000000000987805 */ /* 0x000fe2000001ff00 */
[C---:B------:R-:W-:Y:S01]  /*1e80*/  IMAD R28, R7.reuse, 0x2, R26 ;  /* 0x00000002071c7824 */ /* 0x040fe200078e021a */
[----:B------:R-:W-:Y:S01]  /*1e90*/  CS2R R154, SRZ ;  /* 0x00000000009a7805 */ /* 0x000fe2000001ff00 */
[----:B------:R-:W-:Y:S01]  /*1ea0*/  IMAD.SHL.U32 R5, R6, 0x2, RZ ;  /* 0x0000000206057824 */ /* 0x000fe200078e00ff */
[----:B------:R-:W-:Y:S01]  /*1eb0*/  CS2R R156, SRZ ;  /* 0x00000000009c7805 */ /* 0x000fe2000001ff00 */
[----:B------:R-:W-:Y:S01]  /*1ec0*/  IMAD R30, R7, 0x2, R28 ;  /* 0x00000002071e7824 */ /* 0x000fe200078e021c */
[----:B------:R-:W-:Y:S01]  /*1ed0*/  CS2R R158, SRZ ;  /* 0x00000000009e7805 */ /* 0x000fe2000001ff00 */
[----:B------:R-:W-:Y:S01]  /*1ee0*/  IMAD R9, R15, UR20, RZ ;  /* 0x000000140f097c24 */ /* 0x000fe2000f8e02ff */
[----:B------:R-:W-:Y:S01]  /*1ef0*/  IADD3 R15, P0, P1, R10, UR6, R5 ;  /* 0x000000060a0f7c10 */ /* 0x000fe2000f91e005 */
[----:B------:R-:W-:Y:S01]  /*1f00*/  IMAD.HI R11, R8, 0x2, RZ ;  /* 0x00000002080b7827 */ /* 0x000fe200078e02ff */
[C---:B------:R-:W-:Y:S01]  /*1f10*/  LEA R32, R7.reuse, R30, 0x1 ;  /* 0x0000001e07207211 */ /* 0x040fe200078e08ff */
[----:B------:R-:W-:Y:S01]  /*1f20*/  UMOV UR6, URZ ;  /* 0x0000003f00067c82 */ /* 0x000fe20008000000 */
[-C--:B------:R-:W-:Y:S01]  /*1f30*/  LEA R220, P2, R12, R15.reuse, 0x1 ;  /* 0x0000000f0cdc7211 */ /* 0x080fe200078408ff */
[----:B------:R-:W-:Y:S01]  /*1f40*/  IMAD.HI R6, R6, 0x2, RZ ;  /* 0x0000000206067827 */ /* 0x000fe200078e02ff */
[-C--:B------:R-:W-:Y:S01]  /*1f50*/  LEA R218, P3, R16, R15.reuse, 0x1 ;  /* 0x0000000f10da7211 */ /* 0x080fe200078608ff */
[----:B------:R-:W-:Y:S01]  /*1f60*/  UIADD3.X UR9, UR6, 0x40000040, URZ, UP0, !UPT ;  /* 0x4000004006097890 */ /* 0x000fe200087fe43f */
[----:B------:R-:W-:Y:S01]  /*1f70*/  LEA R216, P4, R18, R15, 0x1 ;  /* 0x0000000f12d87211 */ /* 0x000fe200078808ff */
[----:B------:R-:W-:Y:S01]  /*1f80*/  IMAD R34, R7, 0x2, R32 ;  /* 0x0000000207227824 */ /* 0x000fe200078e0220 */
[----:B------:R-:W-:Y:S01]  /*1f90*/  IADD3.X R11, R11, UR7, R6, P0, P1 ;  /* 0x000000070b0b7c10 */ /* 0x000fe200087e2406 */
[----:B------:R-:W-:Y:S01]  /*1fa0*/  IMAD.SHL.U32 R8, R9, 0x2, RZ ;  /* 0x0000000209087824 */ /* 0x000fe200078e00ff */
[----:B------:R-:W-:Y:S01]  /*1fb0*/  SHF.L.U32 R5, R13, 0x1, RZ ;  /* 0x000000010d057819 */ /* 0x000fe200000006ff */
[----:B------:R-:W-:Y:S01]  /*1fc0*/  IMAD R36, R7, 0x2, R34 ;  /* 0x0000000207247824 */ /* 0x000fe200078e0222 */
[-C--:B------:R-:W-:Y:S01]  /*1fd0*/  LEA.HI.X.SX32 R221, R12, R11.reuse, 0x1, P2 ;  /* 0x0000000b0cdd7211 */ /* 0x080fe200010f0eff */
[----:B------:R-:W-:Y:S01]  /*1fe0*/  IMAD.HI R9, R9, 0x2, RZ ;  /* 0x0000000209097827 */ /* 0x000fe200078e02ff */
[-C--:B------:R-:W-:Y:S01]  /*1ff0*/  LEA.HI.X.SX32 R219, R16, R11.reuse, 0x1, P3 ;  /* 0x0000000b10db7211 */ /* 0x080fe200018f0eff */
[----:B------:R-:W-:Y:S01]  /*2000*/  UMOV UR7, URZ ;  /* 0x0000003f00077c82 */ /* 0x000fe20008000000 */
[----:B0-----:R-:W-:Y:S01]  /*2010*/  LEA.HI.X.SX32 R217, R18, R11, 0x1, P4 ;  /* 0x0000000b12d97211 */ /* 0x001fe200020f0eff */
[----:B------:R-:W-:Y:S01]  /*2020*/  IMAD R38, R7, 0x2, R36 ;  /* 0x0000000207267824 */ /* 0x000fe200078e0224 */
[----:B------:R-:W-:Y:S01]  /*2030*/  STL.64 [R1+0x508], R220 ;  /* 0x000508dc01007387 */ /* 0x000fe20000100a00 */
[C---:B------:R-:W-:Y:S01]  /*2040*/  LEA R4, P4, R24.reuse, R15, 0x1 ;  /* 0x0000000f18047211 */ /* 0x040fe200078808ff */
[----:B------:R-:W-:Y:S01]  /*2050*/  IMAD.HI R58, R13, 0x2, RZ ;  /* 0x000000020d3a7827 */ /* 0x000fe200078e02ff */
[----:B------:R-:W-:Y:S01]  /*2060*/  IADD3 R8, P0, P1, R5, UR4, R8 ;  /* 0x0000000405087c10 */ /* 0x000fe2000f91e008 */
[----:B------:R0:W-:Y:S01]  /*2070*/  STL.64 [R1+0x500], R218 ;  /* 0x000500da01007387 */ /* 0x0001e20000100a00 */
[----:B------:R-:W-:Y:S01]  /*2080*/  LEA.HI.X.SX32 R5, R24, R11, 0x1, P4 ;  /* 0x0000000b18057211 */ /* 0x000fe200020f0eff */
[C---:B------:R-:W-:Y:S01]  /*2090*/  IMAD R40, R7.reuse, 0x2, R38 ;  /* 0x0000000207287824 */ /* 0x040fe200078e0226 */
[----:B------:R-:W-:Y:S01]  /*20a0*/  IADD3.X R9, R58, UR5, R9, P0, P1 ;  /* 0x000000053a097c10 */ /* 0x000fe200087e2409 */
[----:B------:R1:W-:Y:S01]  /*20b0*/  STL.64 [R1+0x4f8], R216 ;  /* 0x0004f8d801007387 */ /* 0x0003e20000100a00 */
[----:B------:R-:W-:Y:S01]  /*20c0*/  UIADD3.X UR11, UR7, 0x40000040, URZ, UP1, !UPT ;  /* 0x40000040070b7890 */ /* 0x000fe20008ffe43f */
[----:B------:R-:W-:Y:S01]  /*20d0*/  IMAD R42, R7, 0x2, R40 ;  /* 0x00000002072a7824 */ /* 0x000fe200078e0228 */
[----:B------:R-:W-:-:S02]  /*20e0*/  CS2R R160, SRZ ;  /* 0x0000000000a07805 */ /* 0x000fc4000001ff00 */
[----:B------:R-:W-:Y:S02]  /*20f0*/  CS2R R162, SRZ ;  /* 0x0000000000a27805 */ /* 0x000fe4000001ff00 */
[----:B------:R-:W-:Y:S01]  /*2100*/  CS2R R164, SRZ ;  /* 0x0000000000a47805 */ /* 0x000fe2000001ff00 */
[----:B------:R-:W-:Y:S01]  /*2110*/  IMAD R44, R7, 0x2, R42 ;  /* 0x00000002072c7824 */ /* 0x000fe200078e022a */
[----:B------:R-:W-:Y:S02]  /*2120*/  CS2R R166, SRZ ;  /* 0x0000000000a67805 */ /* 0x000fe4000001ff00 */
[----:B0-----:R-:W-:Y:S02]  /*2130*/  LEA R218, P2, R20, R15, 0x1 ;  /* 0x0000000f14da7211 */ /* 0x001fe400078408ff */
[----:B------:R-:W-:Y:S02]  /*2140*/  CS2R R168, SRZ ;  /* 0x0000000000a87805 */ /* 0x000fe4000001ff00 */
[----:B------:R-:W-:-:S02]  /*2150*/  CS2R R170, SRZ ;  /* 0x0000000000aa7805 */ /* 0x000fc4000001ff00 */
[C---:B------:R-:W-:Y:S02]  /*2160*/  LEA R46, R7.reuse, R44, 0x1 ;  /* 0x0000002c072e7211 */ /* 0x040fe400078e08ff */
[----:B------:R-:W-:Y:S02]  /*2170*/  CS2R R172, SRZ ;  /* 0x0000000000ac7805 */ /* 0x000fe4000001ff00 */
[----:B-1----:R-:W-:Y:S02]  /*2180*/  LEA R216, P3, R22, R15, 0x1 ;  /* 0x0000000f16d87211 */ /* 0x002fe400078608ff */
[----:B------:R-:W-:Y:S02]  /*2190*/  CS2R R174, SRZ ;  /* 0x0000000000ae7805 */ /* 0x000fe4000001ff00 */
[-C--:B------:R-:W-:Y:S01]  /*21a0*/  LEA.HI.X.SX32 R219, R20, R11.reuse, 0x1, P2 ;  /* 0x0000000b14db7211 */ /* 0x080fe200010f0eff */
[----:B------:R-:W-:Y:S01]  /*21b0*/  IMAD R14, R7, 0x2, R46 ;  /* 0x00000002070e7824 */ /* 0x000fe200078e022e */
[----:B------:R-:W-:-:S02]  /*21c0*/  LEA.HI.X.SX32 R217, R22, R11, 0x1, P3 ;  /* 0x0000000b16d97211 */ /* 0x000fc400018f0eff */
[----:B------:R-:W-:Y:S02]  /*21d0*/  CS2R R176, SRZ ;  /* 0x0000000000b07805 */ /* 0x000fe4000001ff00 */
[C---:B------:R-:W-:Y:S01]  /*21e0*/  LEA R22, P3, R28.reuse, R15, 0x1 ;  /* 0x0000000f1c167211 */ /* 0x040fe200078608ff */
[C---:B------:R-:W-:Y:S01]  /*21f0*/  IMAD R48, R7.reuse, 0x2, R14 ;  /* 0x0000000207307824 */ /* 0x040fe200078e020e */
[----:B------:R-:W-:Y:S01]  /*2200*/  STL.64 [R1+0x4f0], R218 ;  /* 0x0004f0da01007387 */ /* 0x000fe20000100a00 */
[----:B------:R-:W-:Y:S02]  /*2210*/  CS2R R178, SRZ ;  /* 0x0000000000b27805 */ /* 0x000fe4000001ff00 */
[----:B------:R-:W-:Y:S01]  /*2220*/  LEA.HI.X.SX32 R23, R28, R11, 0x1, P3 ;  /* 0x0000000b1c177211 */ /* 0x000fe200018f0eff */
[----:B------:R-:W-:Y:S01]  /*2230*/  IMAD R50, R7, 0x2, R48 ;  /* 0x0000000207327824 */ /* 0x000fe200078e0230 */
[----:B------:R0:W-:Y:S01]  /*2240*/  STL.64 [R1+0x4e8], R216 ;  /* 0x0004e8d801007387 */ /* 0x0001e20000100a00 */
[----:B------:R-:W-:-:S02]  /*2250*/  CS2R R180, SRZ ;  /* 0x0000000000b47805 */ /* 0x000fc4000001ff00 */
[----:B------:R-:W-:Y:S01]  /*2260*/  CS2R R182, SRZ ;  /* 0x0000000000b67805 */ /* 0x000fe2000001ff00 */
[C---:B------:R-:W-:Y:S01]  /*2270*/  IMAD R52, R7.reuse, 0x2, R50 ;  /* 0x0000000207347824 */ /* 0x040fe200078e0232 */
[----:B------:R1:W-:Y:S01]  /*2280*/  STL.64 [R1+0x4e0], R4 ;  /* 0x0004e00401007387 */ /* 0x0003e20000100a00 */
[----:B------:R-:W-:Y:S01]  /*2290*/  UMOV UR5, URZ ;  /* 0x0000003f00057c82 */ /* 0x000fe20008000000 */
[----:B------:R-:W-:Y:S01]  /*22a0*/  UMOV UR4, URZ ;  /* 0x0000003f00047c82 */ /* 0x000fe20008000000 */
[C---:B------:R-:W-:Y:S01]  /*22b0*/  IMAD R10, R7.reuse, 0x2, R52 ;  /* 0x00000002070a7824 */ /* 0x040fe200078e0234 */
[----:B------:R-:W-:Y:S01]  /*22c0*/  STL.64 [R1+0x4d0], R22 ;  /* 0x0004d01601007387 */ /* 0x000fe20000100a00 */
[----:B------:R-:W-:Y:S02]  /*22d0*/  UIADD3.64 UR12, UR8, 0x80, URZ ;  /* 0x00000080080c7897 */ /* 0x000fe4000fffe03f */
[----:B------:R-:W-:Y:S01]  /*22e0*/  IMAD R6, R7, 0x2, R10 ;  /* 0x0000000207067824 */ /* 0x000fe200078e020a */
[----:B0-----:R-:W-:Y:S01]  /*22f0*/  LEA R216, P2, R26, R15, 0x1 ;  /* 0x0000000f1ad87211 */ /* 0x001fe200078408ff */
[----:B------:R-:W-:-:S02]  /*2300*/  UIADD3.64 UR16, UR8, 0x100, URZ ;  /* 0x0000010008107897 */ /* 0x000fc4000fffe03f */
[C---:B------:R-:W-:Y:S01]  /*2310*/  IMAD R54, R7.reuse, 0x2, R6 ;  /* 0x0000000207367824 */ /* 0x040fe200078e0206 */
[----:B-1----:R-:W-:Y:S01]  /*2320*/  LEA R4, P4, R30, R15, 0x1 ;  /* 0x0000000f1e047211 */ /* 0x002fe200078808ff */
[----:B------:R-:W-:Y:S01]  /*2330*/  UIADD3.64 UR36, UR8, 0x180, URZ ;  /* 0x0000018008247897 */ /* 0x000fe2000fffe03f */
[-C--:B------:R-:W-:Y:S01]  /*2340*/  LEA.HI.X.SX32 R217, R26, R11.reuse, 0x1, P2 ;  /* 0x0000000b1ad97211 */ /* 0x080fe200010f0eff */
[C---:B------:R-:W-:Y:S01]  /*2350*/  IMAD R56, R7.reuse, 0x2, R54 ;  /* 0x0000000207387824 */ /* 0x040fe200078e0236 */
[----:B------:R-:W-:Y:S01]  /*2360*/  LEA.HI.X.SX32 R5, R30, R11, 0x1, P4 ;  /* 0x0000000b1e057211 */ /* 0x000fe200020f0eff */
[----:B------:R-:W-:Y:S01]  /*2370*/  UIADD3.64 UR40, UR8, 0x200, URZ ;  /* 0x0000020008287897 */ /* 0x000fe2000fffe03f */
[C---:B------:R-:W-:Y:S01]  /*2380*/  LEA R218, P2, R32.reuse, R15, 0x1 ;  /* 0x0000000f20da7211 */ /* 0x040fe200078408ff */
[----:B------:R0:W-:Y:S01]  /*2390*/  STL.64 [R1+0x4d8], R216 ;  /* 0x0004d8d801007387 */ /* 0x0001e20000100a00 */
[C---:B------:R-:W-:Y:S01]  /*23a0*/  IMAD R12, R7.reuse, 0x2, R56 ;  /* 0x00000002070c7824 */ /* 0x040fe200078e0238 */
[----:B------:R-:W-:Y:S01]  /*23b0*/  UIADD3.64 UR44, UR8, 0x280, URZ ;  /* 0x00000280082c7897 */ /* 0x000fe2000fffe03f */
[----:B------:R-:W-:Y:S01]  /*23c0*/  LEA.HI.X.SX32 R219, R32, R11, 0x1, P2 ;  /* 0x0000000b20db7211 */ /* 0x000fe200010f0eff */
[----:B------:R1:W-:Y:S01]  /*23d0*/  STL.64 [R1+0x4c8], R4 ;  /* 0x0004c80401007387 */ /* 0x0003e20000100a00 */
[----:B------:R-:W-:Y:S01]  /*23e0*/  IMAD R16, R7, 0x2, R12 ;  /* 0x0000000207107824 */ /* 0x000fe200078e020c */
[----:B------:R-:W-:-:S02]  /*23f0*/  UIADD3.64 UR48, UR8, 0x300, URZ ;  /* 0x0000030008307897 */ /* 0x000fc4000fffe03f */
[----:B------:R2:W-:Y:S01]  /*2400*/  STL.64 [R1+0x4c0], R218 ;  /* 0x0004c0da01007387 */ /* 0x0005e20000100a00 */
[C---:B------:R-:W-:Y:S01]  /*2410*/  IMAD R18, R7.reuse, 0x2, R16 ;  /* 0x0000000207127824 */ /* 0x040fe200078e0210 */
[----:B------:R-:W-:Y:S01]  /*2420*/  UIADD3.64 UR14, UR10, 0x2, URZ ;  /* 0x000000020a0e7897 */ /* 0x000fe2000fffe03f */
[-C--:B0-----:R-:W-:Y:S02]  /*2430*/  LEA R216, P3, R34, R15.reuse, 0x1 ;  /* 0x0000000f22d87211 */ /* 0x081fe400078608ff */
[C---:B------:R-:W-:Y:S01]  /*2440*/  IMAD R20, R7.reuse, 0x2, R18 ;  /* 0x0000000207147824 */ /* 0x040fe200078e0212 */
[----:B------:R-:W-:Y:S01]  /*2450*/  UIADD3.64 UR18, UR10, 0x4, URZ ;  /* 0x000000040a127897 */ /* 0x000fe2000fffe03f */
[----:B-1----:R-:W-:Y:S02]  /*2460*/  LEA R4, P4, R36, R15, 0x1 ;  /* 0x0000000f24047211 */ /* 0x002fe400078808ff */
[C---:B------:R-:W-:Y:S01]  /*2470*/  IMAD R22, R7.reuse, 0x2, R20 ;  /* 0x0000000207167824 */ /* 0x040fe200078e0214 */
[-C--:B------:R-:W-:Y:S01]  /*2480*/  LEA.HI.X.SX32 R217, R34, R11.reuse, 0x1, P3 ;  /* 0x0000000b22d97211 */ /* 0x080fe200018f0eff */
[----:B------:R-:W-:Y:S01]  /*2490*/  UIADD3.64 UR6, UR10, 0x1fe, URZ ;  /* 0x000001fe0a067897 */ /* 0x000fe2000fffe03f */
[----:B------:R-:W-:Y:S01]  /*24a0*/  LEA.HI.X.SX32 R5, R36, R11, 0x1, P4 ;  /* 0x0000000b24057211 */ /* 0x000fe200020f0eff */
[----:B------:R-:W-:Y:S01]  /*24b0*/  UIADD3.64 UR22, UR10, 0x200, URZ ;  /* 0x000002000a167897 */ /* 0x000fe2000fffe03f */
[C---:B--2---:R-:W-:Y:S01]  /*24c0*/  LEA R218, P2, R38.reuse, R15, 0x1 ;  /* 0x0000000f26da7211 */ /* 0x044fe200078408ff */
[----:B------:R0:W-:Y:S01]  /*24d0*/  STL.64 [R1+0x4b8], R216 ;  /* 0x0004b8d801007387 */ /* 0x0001e20000100a00 */
[C---:B------:R-:W-:Y:S01]  /*24e0*/  LEA R24, R7.reuse, R22, 0x1 ;  /* 0x0000001607187211 */ /* 0x040fe200078e08ff */
[----:B------:R-:W-:Y:S01]  /*24f0*/  UIADD3.64 UR26, UR10, 0x202, URZ ;  /* 0x000002020a1a7897 */ /* 0x000fe2000fffe03f */
[----:B------:R-:W-:Y:S01]  /*2500*/  LEA.HI.X.SX32 R219, R38, R11, 0x1, P2 ;  /* 0x0000000b26db7211 */ /* 0x000fe200010f0eff */
[----:B------:R1:W-:Y:S01]  /*2510*/  STL.64 [R1+0x4b0], R4 ;  /* 0x0004b00401007387 */ /* 0x0003e20000100a00 */
[----:B------:R-:W-:Y:S01]  /*2520*/  UIADD3.64 UR30, UR10, 0x204, URZ ;  /* 0x000002040a1e7897 */ /* 0x000fe2000fffe03f */
[C---:B------:R-:W-:Y:S01]  /*2530*/  IMAD R26, R7.reuse, 0x2, R24 ;  /* 0x00000002071a7824 */ /* 0x040fe200078e0218 */
[----:B------:R-:W-:Y:S01]  /*2540*/  ULDC UR24, c[0x0][0x238] ;  /* 0x00008e0000187ab9 */ /* 0x000fe20000000800 */
[----:B------:R2:W-:Y:S01]  /*2550*/  STL.64 [R1+0x4a8], R218 ;  /* 0x0004a8da01007387 */ /* 0x0005e20000100a00 */
[----:B------:R-:W-:Y:S01]  /*2560*/  UMOV UR35, 0x40000040 ;  /* 0x4000004000237882 */ /* 0x000fe20000000000 */
[----:B------:R-:W-:Y:S01]  /*2570*/  IMAD R28, R7, 0x2, R26 ;  /* 0x00000002071c7824 */ /* 0x000fe200078e021a */
[----:B0-----:R-:W-:-:S03]  /*2580*/  LEA R216, P3, R40, R15, 0x1 ;  /* 0x0000000f28d87211 */ /* 0x001fc600078608ff */
[C---:B------:R-:W-:Y:S01]  /*2590*/  IMAD R30, R7.reuse, 0x2, R28 ;  /* 0x00000002071e7824 */ /* 0x040fe200078e021c */
[----:B-1----:R-:W-:Y:S02]  /*25a0*/  LEA R4, P4, R42, R15, 0x1 ;  /* 0x0000000f2a047211 */ /* 0x002fe400078808ff */
[-C--:B------:R-:W-:Y:S01]  /*25b0*/  LEA.HI.X.SX32 R217, R40, R11.reuse, 0x1, P3 ;  /* 0x0000000b28d97211 */ /* 0x080fe200018f0eff */
[----:B------:R-:W-:Y:S01]  /*25c0*/  IMAD R32, R7, 0x2, R30 ;  /* 0x0000000207207824 */ /* 0x000fe200078e021e */
[----:B------:R-:W-:Y:S02]  /*25d0*/  LEA.HI.X.SX32 R5, R42, R11, 0x1, P4 ;  /* 0x0000000b2a057211 */ /* 0x000fe400020f0eff */
[C---:B--2---:R-:W-:Y:S01]  /*25e0*/  LEA R218, P2, R44.reuse, R15, 0x1 ;  /* 0x0000000f2cda7211 */ /* 0x044fe200078408ff */
[----:B------:R0:W-:Y:S03]  /*25f0*/  STL.64 [R1+0x4a0], R216 ;  /* 0x0004a0d801007387 */ /* 0x0001e60000100a00 */
[----:B------:R-:W-:Y:S01]  /*2600*/  LEA.HI.X.SX32 R219, R44, R11, 0x1, P2 ;  /* 0x0000000b2cdb7211 */ /* 0x000fe200010f0eff */
[----:B------:R1:W-:Y:S04]  /*2610*/  STL.64 [R1+0x498], R4 ;  /* 0x0004980401007387 */ /* 0x0003e80000100a00 */
[----:B------:R2:W-:Y:S01]  /*2620*/  STL.64 [R1+0x490], R218 ;  /* 0x000490da01007387 */ /* 0x0005e20000100a00 */
[----:B0-----:R-:W-:-:S02]  /*2630*/  LEA R216, P3, R46, R15, 0x1 ;  /* 0x0000000f2ed87211 */ /* 0x001fc400078608ff */
[----:B-1----:R-:W-:Y:S02]  /*2640*/  LEA R4, P4, R14, R15, 0x1 ;  /* 0x0000000f0e047211 */ /* 0x002fe400078808ff */
[-C--:B------:R-:W-:Y:S02]  /*2650*/  LEA.HI.X.SX32 R217, R46, R11.reuse, 0x1, P3 ;  /* 0x0000000b2ed97211 */ /* 0x080fe400018f0eff */
[----:B------:R-:W-:Y:S01]  /*2660*/  LEA.HI.X.SX32 R5, R14, R11, 0x1, P4 ;  /* 0x0000000b0e057211 */ /* 0x000fe200020f0eff */
[C---:B------:R-:W-:Y:S01]  /*2670*/  IMAD R14, R7.reuse, 0x2, R32 ;  /* 0x00000002070e7824 */ /* 0x040fe200078e0220 */
[C---:B--2---:R-:W-:Y:S01]  /*2680*/  LEA R218, P2, R48.reuse, R15, 0x1 ;  /* 0x0000000f30da7211 */ /* 0x044fe200078408ff */
[----:B------:R0:W-:Y:S02]  /*2690*/  STL.64 [R1+0x488], R216 ;  /* 0x000488d801007387 */ /* 0x0001e40000100a00 */
[C---:B------:R-:W-:Y:S01]  /*26a0*/  IMAD R34, R7.reuse, 0x2, R14 ;  /* 0x0000000207227824 */ /* 0x040fe200078e020e */
[----:B------:R-:W-:Y:S01]  /*26b0*/  LEA.HI.X.SX32 R219, R48, R11, 0x1, P2 ;  /* 0x0000000b30db7211 */ /* 0x000fe200010f0eff */
[----:B------:R1:W-:Y:S02]  /*26c0*/  STL.64 [R1+0x480], R4 ;  /* 0x0004800401007387 */ /* 0x0003e40000100a00 */
[----:B------:R-:W-:-:S02]  /*26d0*/  IMAD R36, R7, 0x2, R34 ;  /* 0x0000000207247824 */ /* 0x000fc400078e0222 */
[----:B------:R2:W-:Y:S02]  /*26e0*/  STL.64 [R1+0x478], R218 ;  /* 0x000478da01007387 */ /* 0x0005e40000100a00 */
[----:B------:R-:W-:Y:S01]  /*26f0*/  IMAD R38, R7, 0x2, R36 ;  /* 0x0000000207267824 */ /* 0x000fe200078e0224 */
[-C--:B0-----:R-:W-:Y:S02]  /*2700*/  LEA R216, P3, R50, R15.reuse, 0x1 ;  /* 0x0000000f32d87211 */ /* 0x081fe400078608ff */
[----:B-1----:R-:W-:Y:S02]  /*2710*/  LEA R4, P4, R52, R15, 0x1 ;  /* 0x0000000f34047211 */ /* 0x002fe400078808ff */
[-C--:B------:R-:W-:Y:S02]  /*2720*/  LEA.HI.X.SX32 R217, R50, R11.reuse, 0x1, P3 ;  /* 0x0000000b32d97211 */ /* 0x080fe400018f0eff */
        /* <DEDUP_REMOVED lines=9> */
[----:B------:R-:W-:Y:S02]  /*27c0*/  LEA.HI.X.SX32 R5, R54, R11, 0x1, P4 ;  /* 0x0000000b36057211 */ /* 0x000fe400020f0eff */
[C---:B--2---:R-:W-:Y:S01]  /*27d0*/  LEA R218, P2, R56.reuse, R15, 0x1 ;  /* 0x0000000f38da7211 */ /* 0x044fe200078408ff */
[----:B------:R0:W-:Y:S01]  /*27e0*/  STL.64 [R1+0x458], R216 ;  /* 0x000458d801007387 */ /* 0x0001e20000100a00 */
[C---:B------:R-:W-:Y:S02]  /*27f0*/  LEA R6, R7.reuse, R38, 0x1 ;  /* 0x0000002607067211 */ /* 0x040fe400078e08ff */
[----:B------:R-:W-:Y:S01]  /*2800*/  LEA.HI.X.SX32 R219, R56, R11, 0x1, P2 ;  /* 0x0000000b38db7211 */ /* 0x000fe200010f0eff */
[----:B------:R1:W-:Y:S02]  /*2810*/  STL.64 [R1+0x450], R4 ;  /* 0x0004500401007387 */ /* 0x0003e40000100a00 */
[----:B------:R-:W-:-:S02]  /*2820*/  IMAD R10, R7, 0x2, R6 ;  /* 0x00000002070a7824 */ /* 0x000fc400078e0206 */
[----:B------:R2:W-:Y:S01]  /*2830*/  STL.64 [R1+0x448], R218 ;  /* 0x000448da01007387 */ /* 0x0005e20000100a00 */
[-C--:B0-----:R-:W-:Y:S02]  /*2840*/  LEA R216, P3, R12, R15.reuse, 0x1 ;  /* 0x0000000f0cd87211 */ /* 0x081fe400078608ff */
[----:B-1----:R-:W-:Y:S02]  /*2850*/  LEA R4, P4, R16, R15, 0x1 ;  /* 0x0000000f10047211 */ /* 0x002fe400078808ff */
[-C--:B------:R-:W-:Y:S01]  /*2860*/  LEA.HI.X.SX32 R217, R12, R11.reuse, 0x1, P3 ;  /* 0x0000000b0cd97211 */ /* 0x080fe200018f0eff */
[C---:B------:R-:W-:Y:S01]  /*2870*/  IMAD R12, R7.reuse, 0x2, R10 ;  /* 0x00000002070c7824 */ /* 0x040fe200078e020a */
[----:B------:R-:W-:Y:S02]  /*2880*/  LEA.HI.X.SX32 R5, R16, R11, 0x1, P4 ;  /* 0x0000000b10057211 */ /* 0x000fe400020f0eff */
[----:B--2---:R-:W-:Y:S01]  /*2890*/  LEA R218, P2, R18, R15, 0x1 ;  /* 0x0000000f12da7211 */ /* 0x004fe200078408ff */
[----:B------:R0:W-:Y:S01]  /*28a0*/  STL.64 [R1+0x440], R216 ;  /* 0x000440d801007387 */ /* 0x0001e20000100a00 */
[----:B------:R-:W-:-:S02]  /*28b0*/  IMAD R16, R7, 0x2, R12 ;  /* 0x0000000207107824 */ /* 0x000fc400078e020c */
[----:B------:R-:W-:Y:S01]  /*28c0*/  LEA.HI.X.SX32 R219, R18, R11, 0x1, P2 ;  /* 0x0000000b12db7211 */ /* 0x000fe200010f0eff */
[----:B------:R1:W-:Y:S01]  /*28d0*/  STL.64 [R1+0x438], R4 ;  /* 0x0004380401007387 */ /* 0x0003e20000100a00 */
[----:B------:R-:W-:-:S03]  /*28e0*/  IMAD R18, R7, 0x2, R16 ;  /* 0x0000000207127824 */ /* 0x000fc600078e0210 */
        /* <DEDUP_REMOVED lines=28> */
[----:B------:R0:W-:Y:S03]  /*2ab0*/  STL.64 [R1+0x3f8], R216 ;  /* 0x0003f8d801007387 */ /* 0x0001e60000100a00 */
[----:B------:R-:W-:Y:S01]  /*2ac0*/  LEA.HI.X.SX32 R219, R34, R11, 0x1, P2 ;  /* 0x0000000b22db7211 */ /* 0x000fe200010f0eff */
[----:B------:R1:W-:Y:S01]  /*2ad0*/  STL.64 [R1+0x3f0], R4 ;  /* 0x0003f00401007387 */ /* 0x0003e20000100a00 */
[----:B------:R-:W-:-:S03]  /*2ae0*/  LEA R26, R7, R14, 0x1 ;  /* 0x0000000e071a7211 */ /* 0x000fc600078e08ff */
[----:B------:R2:W-:Y:S02]  /*2af0*/  STL.64 [R1+0x3e8], R218 ;  /* 0x0003e8da01007387 */ /* 0x0005e40000100a00 */
[----:B------:R-:W-:Y:S01]  /*2b00*/  IMAD R28, R7, 0x2, R26 ;  /* 0x00000002071c7824 */ /* 0x000fe200078e021a */
[----:B0-----:R-:W-:-:S03]  /*2b10*/  LEA R216, P3, R36, R15, 0x1 ;  /* 0x0000000f24d87211 */ /* 0x001fc600078608ff */
[C---:B------:R-:W-:Y:S01]  /*2b20*/  IMAD R30, R7.reuse, 0x2, R28 ;  /* 0x00000002071e7824 */ /* 0x040fe200078e021c */
[----:B-1----:R-:W-:Y:S02]  /*2b30*/  LEA R4, P4, R38, R15, 0x1 ;  /* 0x0000000f26047211 */ /* 0x002fe400078808ff */
[-C--:B------:R-:W-:Y:S02]  /*2b40*/  LEA.HI.X.SX32 R217, R36, R11.reuse, 0x1, P3 ;  /* 0x0000000b24d97211 */ /* 0x080fe400018f0eff */
[----:B------:R-:W-:Y:S02]  /*2b50*/  LEA.HI.X.SX32 R5, R38, R11, 0x1, P4 ;  /* 0x0000000b26057211 */ /* 0x000fe400020f0eff */
[C---:B--2---:R-:W-:Y:S01]  /*2b60*/  LEA R218, P2, R6.reuse, R15, 0x1 ;  /* 0x0000000f06da7211 */ /* 0x044fe200078408ff */
[----:B------:R0:W-:Y:S03]  /*2b70*/  STL.64 [R1+0x3e0], R216 ;  /* 0x0003e0d801007387 */ /* 0x0001e60000100a00 */
        /* <DEDUP_REMOVED lines=15> */
[----:B------:R-:W-:Y:S01]  /*2c70*/  STL.64 [R1+0x3b8], R218 ;  /* 0x0003b8da01007387 */ /* 0x000fe20000100a00 */
[-C--:B0-----:R-:W-:Y:S02]  /*2c80*/  LEA R216, P3, R18, R15.reuse, 0x1 ;  /* 0x0000000f12d87211 */ /* 0x081fe400078608ff */
[----:B-1----:R-:W-:Y:S02]  /*2c90*/  LEA R4, P4, R20, R15, 0x1 ;  /* 0x0000000f14047211 */ /* 0x002fe400078808ff */
[-C--:B------:R-:W-:Y:S02]  /*2ca0*/  LEA.HI.X.SX32 R217, R18, R11.reuse, 0x1, P3 ;  /* 0x0000000b12d97211 */ /* 0x080fe400018f0eff */
[----:B------:R-:W-:Y:S02]  /*2cb0*/  LEA.HI.X.SX32 R5, R20, R11, 0x1, P4 ;  /* 0x0000000b14057211 */ /* 0x000fe400020f0eff */
[C---:B------:R-:W-:Y:S01]  /*2cc0*/  LEA R18, P3, R24.reuse, R15, 0x1 ;  /* 0x0000000f18127211 */ /* 0x040fe200078608ff */
[----:B------:R0:W-:Y:S03]  /*2cd0*/  STL.64 [R1+0x3b0], R216 ;  /* 0x0003b0d801007387 */ /* 0x0001e60000100a00 */
[----:B------:R-:W-:Y:S01]  /*2ce0*/  LEA.HI.X.SX32 R19, R24, R11, 0x1, P3 ;  /* 0x0000000b18137211 */ /* 0x000fe200018f0eff */
[----:B------:R1:W-:Y:S01]  /*2cf0*/  STL.64 [R1+0x3a8], R4 ;  /* 0x0003a80401007387 */ /* 0x0003e20000100a00 */
[----:B------:R-:W-:-:S04]  /*2d00*/  LEA R20, P3, R28, R15, 0x1 ;  /* 0x0000000f1c147211 */ /* 0x000fc800078608ff */
[----:B------:R-:W-:Y:S02]  /*2d10*/  LEA.HI.X.SX32 R21, R28, R11, 0x1, P3 ;  /* 0x0000000b1c157211 */ /* 0x000fe400018f0eff */
[-C--:B0-----:R-:W-:Y:S02]  /*2d20*/  LEA R216, P2, R22, R15.reuse, 0x1 ;  /* 0x0000000f16d87211 */ /* 0x081fe400078408ff */
[----:B-1----:R-:W-:Y:S02]  /*2d30*/  LEA R4, P4, R14, R15, 0x1 ;  /* 0x0000000f0e047211 */ /* 0x002fe400078808ff */
[-C--:B------:R-:W-:Y:S02]  /*2d40*/  LEA.HI.X.SX32 R217, R22, R11.reuse, 0x1, P2 ;  /* 0x0000000b16d97211 */ /* 0x080fe400010f0eff */
[----:B------:R-:W-:Y:S01]  /*2d50*/  LEA.HI.X.SX32 R5, R14, R11, 0x1, P4 ;  /* 0x0000000b0e057211 */ /* 0x000fe200020f0eff */
[----:B------:R-:W-:Y:S01]  /*2d60*/  IMAD R14, R7, 0x2, R16 ;  /* 0x00000002070e7824 */ /* 0x000fe200078e0210 */
[C---:B------:R-:W-:Y:S01]  /*2d70*/  LEA R22, P2, R26.reuse, R15, 0x1 ;  /* 0x0000000f1a167211 */ /* 0x040fe200078408ff */
[----:B------:R0:W-:Y:S03]  /*2d80*/  STL.64 [R1+0x3a0], R216 ;  /* 0x0003a0d801007387 */ /* 0x0001e60000100a00 */
[----:B------:R-:W-:Y:S01]  /*2d90*/  LEA.HI.X.SX32 R23, R26, R11, 0x1, P2 ;  /* 0x0000000b1a177211 */ /* 0x000fe200010f0eff */
[----:B------:R1:W-:Y:S01]  /*2da0*/  STL.64 [R1+0x398], R18 ;  /* 0x0003981201007387 */ /* 0x0003e20000100a00 */
[----:B------:R-:W-:-:S03]  /*2db0*/  LEA R218, P2, R6, R15, 0x1 ;  /* 0x0000000f06da7211 */ /* 0x000fc600078408ff */
[----:B------:R2:W-:Y:S01]  /*2dc0*/  STL.64 [R1+0x390], R4 ;  /* 0x0003900401007387 */ /* 0x0005e20000100a00 */
[----:B------:R-:W-:-:S03]  /*2dd0*/  LEA.HI.X.SX32 R219, R6, R11, 0x1, P2 ;  /* 0x0000000b06db7211 */ /* 0x000fc600010f0eff */
[----:B------:R3:W-:Y:S01]  /*2de0*/  STL.64 [R1+0x380], R20 ;  /* 0x0003801401007387 */ /* 0x0007e20000100a00 */
[----:B0-----:R-:W-:-:S03]  /*2df0*/  LEA R216, P3, R10, R15, 0x1 ;  /* 0x0000000f0ad87211 */ /* 0x001fc600078608ff */
[----:B------:R0:W-:Y:S01]  /*2e00*/  STL.64 [R1+0x388], R22 ;  /* 0x0003881601007387 */ /* 0x0001e20000100a00 */
[----:B-1----:R-:W-:Y:S01]  /*2e10*/  IMAD R18, R7, 0x2, R14 ;  /* 0x0000000207127824 */ /* 0x002fe200078e020e */
[----:B------:R-:W-:Y:S02]  /*2e20*/  LEA.HI.X.SX32 R217, R10, R11, 0x1, P3 ;  /* 0x0000000b0ad97211 */ /* 0x000fe400018f0eff */
[----:B--2---:R-:W-:-:S04]  /*2e30*/  LEA R4, P4, R30, R15, 0x1 ;  /* 0x0000000f1e047211 */ /* 0x004fc800078808ff */
[----:B------:R-:W-:Y:S02]  /*2e40*/  LEA.HI.X.SX32 R5, R30, R11, 0x1, P4 ;  /* 0x0000000b1e057211 */ /* 0x000fe400020f0eff */
[----:B---3--:R-:W-:-:S03]  /*2e50*/  LEA R20, R7, R18, 0x1 ;  /* 0x0000001207147211 */ /* 0x008fc600078e08ff */
[----:B------:R1:W-:Y:S02]  /*2e60*/  STL.64 [R1+0x378], R4 ;  /* 0x0003780401007387 */ /* 0x0003e40000100a00 */
[C---:B0-----:R-:W-:Y:S02]  /*2e70*/  IMAD R22, R7.reuse, 0x2, R20 ;  /* 0x0000000207167824 */ /* 0x041fe400078e0214 */
[----:B------:R0:W-:Y:S02]  /*2e80*/  STL.64 [R1+0x370], R218 ;  /* 0x000370da01007387 */ /* 0x0001e40000100a00 */
[C---:B------:R-:W-:Y:S02]  /*2e90*/  IMAD R6, R7.reuse, 0x2, R22 ;  /* 0x0000000207067824 */ /* 0x040fe400078e0216 */
[----:B------:R2:W-:Y:S02]  /*2ea0*/  STL.64 [R1+0x368], R216 ;  /* 0x000368d801007387 */ /* 0x0005e40000100a00 */
[----:B------:R-:W-:Y:S01]  /*2eb0*/  IMAD R10, R7, 0x2, R6 ;  /* 0x00000002070a7824 */ /* 0x000fe200078e0206 */
[----:B-1----:R-:W-:-:S04]  /*2ec0*/  LEA R4, P4, R12, R15, 0x1 ;  /* 0x0000000f0c047211 */ /* 0x002fc800078808ff */
[----:B------:R-:W-:Y:S01]  /*2ed0*/  LEA.HI.X.SX32 R5, R12, R11, 0x1, P4 ;  /* 0x0000000b0c057211 */ /* 0x000fe200020f0eff */
[C---:B------:R-:W-:Y:S01]  /*2ee0*/  IMAD R12, R7.reuse, 0x2, R10 ;  /* 0x00000002070c7824 */ /* 0x040fe200078e020a */
[-C--:B0-----:R-:W-:Y:S02]  /*2ef0*/  LEA R218, P2, R16, R15.reuse, 0x1 ;  /* 0x0000000f10da7211 */ /* 0x081fe400078408ff */
[----:B--2---:R-:W-:Y:S01]  /*2f00*/  LEA R216, P3, R14, R15, 0x1 ;  /* 0x0000000f0ed87211 */ /* 0x004fe200078608ff */
[----:B------:R0:W-:Y:S01]  /*2f10*/  STL.64 [R1+0x360], R4 ;  /* 0x0003600401007387 */ /* 0x0001e20000100a00 */
[-C--:B------:R-:W-:Y:S02]  /*2f20*/  LEA.HI.X.SX32 R219, R16, R11.reuse, 0x1, P2 ;  /* 0x0000000b10db7211 */ /* 0x080fe400010f0eff */
[----:B------:R-:W-:Y:S01]  /*2f30*/  LEA.HI.X.SX32 R217, R14, R11, 0x1, P3 ;  /* 0x0000000b0ed97211 */ /* 0x000fe200018f0eff */
[----:B------:R-:W-:Y:S01]  /*2f40*/  IMAD R14, R7, 0x2, R12 ;  /* 0x00000002070e7824 */ /* 0x000fe200078e020c */
[C---:B------:R-:W-:Y:S01]  /*2f50*/  LEA R16, P3, R22.reuse, R15, 0x1 ;  /* 0x0000000f16107211 */ /* 0x040fe200078608ff */
[----:B------:R-:W-:Y:S03]  /*2f60*/  STL.64 [R1+0x358], R218 ;  /* 0x000358da01007387 */ /* 0x000fe60000100a00 */
[----:B------:R-:W-:Y:S01]  /*2f70*/  LEA.HI.X.SX32 R17, R22, R11, 0x1, P3 ;  /* 0x0000000b16117211 */ /* 0x000fe200018f0eff */
[----:B------:R1:W-:Y:S01]  /*2f80*/  STL.64 [R1+0x350], R216 ;  /* 0x000350d801007387 */ /* 0x0003e20000100a00 */
[----:B0-----:R-:W-:-:S04]  /*2f90*/  LEA R4, P4, R18, R15, 0x1 ;  /* 0x0000000f12047211 */ /* 0x001fc800078808ff */
[----:B------:R-:W-:-:S05]  /*2fa0*/  LEA.HI.X.SX32 R5, R18, R11, 0x1, P4 ;  /* 0x0000000b12057211 */ /* 0x000fca00020f0eff */
[----:B------:R0:W-:Y:S01]  /*2fb0*/  STL.64 [R1+0x348], R4 ;  /* 0x0003480401007387 */ /* 0x0001e20000100a00 */
[----:B-1----:R-:W-:-:S04]  /*2fc0*/  LEA R216, P2, R20, R15, 0x1 ;  /* 0x0000000f14d87211 */ /* 0x002fc800078408ff */
[----:B------:R-:W-:Y:S02]  /*2fd0*/  LEA.HI.X.SX32 R217, R20, R11, 0x1, P2 ;  /* 0x0000000b14d97211 */ /* 0x000fe400010f0eff */
[-C--:B------:R-:W-:Y:S02]  /*2fe0*/  LEA R22, P2, R10, R15.reuse, 0x1 ;  /* 0x0000000f0a167211 */ /* 0x080fe400078408ff */
[----:B------:R-:W-:Y:S02]  /*2ff0*/  LEA R20, P3, R12, R15, 0x1 ;  /* 0x0000000f0c147211 */ /* 0x000fe400078608ff */
[----:B------:R-:W-:Y:S01]  /*3000*/  LEA.HI.X.SX32 R23, R10, R11, 0x1, P2 ;  /* 0x0000000b0a177211 */ /* 0x000fe200010f0eff */
[----:B------:R-:W-:Y:S01]  /*3010*/  IMAD.MOV.U32 R10, RZ, RZ, 0x3f800000 ;  /* 0x3f800000ff0a7424 */ /* 0x000fe200078e00ff */
[----:B0-----:R-:W-:Y:S02]  /*3020*/  LEA R4, P4, R6, R15, 0x1 ;  /* 0x0000000f06047211 */ /* 0x001fe400078808ff */
[----:B------:R-:W-:-:S02]  /*3030*/  LEA.HI.X.SX32 R21, R12, R11, 0x1, P3 ;  /* 0x0000000b0c157211 */ /* 0x000fc400018f0eff */
[----:B------:R-:W-:Y:S02]  /*3040*/  LEA.HI.X.SX32 R5, R6, R11, 0x1, P4 ;  /* 0x0000000b06057211 */ /* 0x000fe400020f0eff */
[----:B------:R-:W0:Y:S01]  /*3050*/  LDC R6, c[0x0][0x268] ;  /* 0x00009a00ff067b82 */ /* 0x000e220000000800 */
[C---:B------:R-:W-:Y:S02]  /*3060*/  LEA R18, P4, R14.reuse, R15, 0x1 ;  /* 0x0000000f0e127211 */ /* 0x040fe400078808ff */
[----:B------:R1:W-:Y:S01]  /*3070*/  STL.64 [R1+0x330], R4 ;  /* 0x0003300401007387 */ /* 0x0003e20000100a00 */
[----:B------:R-:W-:Y:S02]  /*3080*/  MOV R12, 0x3f800000 ;  /* 0x3f800000000c7802 */ /* 0x000fe40000000f00 */
[----:B------:R-:W-:Y:S01]  /*3090*/  LEA.HI.X.SX32 R19, R14, R11, 0x1, P4 ;  /* 0x0000000b0e137211 */ /* 0x000fe200020f0eff */
[----:B------:R-:W-:Y:S04]  /*30a0*/  STL.64 [R1+0x340], R216 ;  /* 0x000340d801007387 */ /* 0x000fe80000100a00 */
[----:B------:R2:W-:Y:S01]  /*30b0*/  STL.64 [R1+0x338], R16 ;  /* 0x0003381001007387 */ /* 0x0005e20000100a00 */
[----:B-1----:R-:W-:-:S03]  /*30c0*/  IMAD R5, R7, 0x2, R14 ;  /* 0x0000000207057824 */ /* 0x002fc600078e020e */
[----:B------:R-:W-:Y:S04]  /*30d0*/  STL.64 [R1+0x328], R22 ;  /* 0x0003281601007387 */ /* 0x000fe80000100a00 */
[----:B------:R-:W-:Y:S01]  /*30e0*/  STL.64 [R1+0x320], R20 ;  /* 0x0003201401007387 */ /* 0x000fe20000100a00 */
[C---:B--2---:R-:W-:Y:S01]  /*30f0*/  LEA R16, P5, R5.reuse, R15, 0x1 ;  /* 0x0000000f05107211 */ /* 0x044fe200078a08ff */
[C---:B0-----:R-:W-:Y:S02]  /*3100*/  IMAD R62, R6.reuse, 0x42, RZ ;  /* 0x00000042063e7824 */ /* 0x041fe400078e02ff */
[----:B------:R-:W-:Y:S01]  /*3110*/  STL.64 [R1+0x318], R18 ;  /* 0x0003181201007387 */ /* 0x000fe20000100a00 */
[----:B------:R-:W-:Y:S01]  /*3120*/  IMAD R44, R6, 0x22, RZ ;  /* 0x00000022062c7824 */ /* 0x000fe200078e02ff */
[----:B------:R-:W-:Y:S01]  /*3130*/  LEA.HI.X.SX32 R17, R5, R11, 0x1, P5 ;  /* 0x0000000b05117211 */ /* 0x000fe200028f0eff */
[----:B------:R-:W-:Y:S01]  /*3140*/  IMAD.MOV.U32 R5, RZ, RZ, -0x800000 ;  /* 0xff800000ff057424 */ /* 0x000fe200078e00ff */
[-C--:B------:R-:W-:Y:S01]  /*3150*/  IADD3 R218, P3, R62, R8.reuse, RZ ;  /* 0x000000083eda7210 */ /* 0x080fe20007f7e0ff */
[----:B------:R-:W-:Y:S01]  /*3160*/  IMAD.MOV.U32 R11, RZ, RZ, 0x3f800000 ;  /* 0x3f800000ff0b7424 */ /* 0x000fe200078e00ff */
[-C--:B------:R-:W-:Y:S01]  /*3170*/  IADD3 R222, P6, R44, R8.reuse, RZ ;  /* 0x000000082cde7210 */ /* 0x080fe20007fde0ff */
[----:B------:R-:W-:Y:S01]  /*3180*/  STL.64 [R1+0x310], R16 ;  /* 0x0003101001007387 */ /* 0x000fe20000100a00 */
[C---:B------:R-:W-:Y:S01]  /*3190*/  IMAD R60, R6.reuse, 0x44, RZ ;  /* 0x00000044063c7824 */ /* 0x040fe200078e02ff */
[C---:B------:R-:W-:Y:S01]  /*31a0*/  SHF.L.U32 R99, R6.reuse, 0x5, RZ ;  /* 0x0000000506637819 */ /* 0x040fe200000006ff */
[C---:B------:R-:W-:Y:S01]  /*31b0*/  IMAD R48, R6.reuse, 0x21, RZ ;  /* 0x0000002106307824 */ /* 0x040fe200078e02ff */
[----:B------:R0:W-:Y:S01]  /*31c0*/  STL [R1+0xb4], R5 ;  /* 0x0000b40501007387 */ /* 0x0001e20000100800 */
[----:B------:R-:W-:Y:S01]  /*31d0*/  IMAD R46, R6, 0x11, RZ ;  /* 0x00000011062e7824 */ /* 0x000fe200078e02ff */
[-C--:B------:R-:W-:Y:S01]  /*31e0*/  IADD3 R226, P0, R60, R8.reuse, RZ ;  /* 0x000000083ce27210 */ /* 0x080fe20007f1e0ff */
[----:B------:R-:W-:Y:S01]  /*31f0*/  IMAD R58, R6, 0x46, RZ ;  /* 0x00000046063a7824 */ /* 0x000fe200078e02ff */
[----:B------:R-:W-:Y:S01]  /*3200*/  STL [R1+0x110], R10 ;  /* 0x0001100a01007387 */ /* 0x000fe20000100800 */
[-C--:B------:R-:W-:Y:S01]  /*3210*/  LEA.HI.X.SX32 R219, R48, R9.reuse, 0x1, P3 ;  /* 0x0000000930db7211 */ /* 0x080fe200018f0eff */
[----:B------:R-:W-:Y:S01]  /*3220*/  IMAD R38, R6, 0x12, RZ ;  /* 0x0000001206267824 */ /* 0x000fe200078e02ff */
[-C--:B------:R-:W-:Y:S01]  /*3230*/  LEA.HI.X.SX32 R223, R46, R9.reuse, 0x1, P6 ;  /* 0x000000092edf7211 */ /* 0x080fe200030f0eff */
[----:B------:R1:W-:Y:S01]  /*3240*/  STL [R1+0x10c], R12 ;  /* 0x00010c0c01007387 */ /* 0x0003e20000100800 */
[-C--:B------:R-:W-:Y:S01]  /*3250*/  LEA.HI.X.SX32 R227, R44, R9.reuse, 0x1, P0 ;  /* 0x000000092ce37211 */ /* 0x080fe200000f0eff */
[----:B------:R-:W-:Y:S01]  /*3260*/  IMAD R35, R6, 0x24, RZ ;  /* 0x0000002406237824 */ /* 0x000fe200078e02ff */
[----:B------:R-:W-:Y:S01]  /*3270*/  IADD3 R216, P1, R58, R8, RZ ;  /* 0x000000083ad87210 */ /* 0x000fe20007f3e0ff */
[----:B------:R2:W-:Y:S01]  /*3280*/  STL [R1+0x108], R11 ;  /* 0x0001080b01007387 */ /* 0x0005e20000100800 */
[C---:B------:R-:W-:Y:S01]  /*3290*/  IMAD R41, R6.reuse, 0x23, RZ ;  /* 0x0000002306297824 */ /* 0x040fe200078e02ff */
[----:B0-----:R-:W-:Y:S01]  /*32a0*/  CS2R R4, SRZ ;  /* 0x0000000000047805 */ /* 0x001fe2000001ff00 */
[C---:B------:R-:W-:Y:S01]  /*32b0*/  IMAD R39, R6.reuse, 0x9, RZ ;  /* 0x0000000906277824 */ /* 0x040fe200078e02ff */
[----:B------:R0:W-:Y:S01]  /*32c0*/  STL [R1+0x104], R10 ;  /* 0x0001040a01007387 */ /* 0x0001e20000100800 */
[----:B------:R-:W-:Y:S01]  /*32d0*/  IMAD R56, R6, 0x48, RZ ;  /* 0x0000004806387824 */ /* 0x000fe200078e02ff */
[----:B------:R-:W-:Y:S01]  /*32e0*/  LEA.HI.X.SX32 R217, R41, R9, 0x1, P1 ;  /* 0x0000000929d97211 */ /* 0x000fe200008f0eff */
[----:B-1----:R-:W-:-:S02]  /*32f0*/  IMAD.MOV.U32 R12, RZ, RZ, -0x800000 ;  /* 0xff800000ff0c7424 */ /* 0x002fc400078e00ff */
[----:B------:R-:W-:Y:S01]  /*3300*/  IMAD R54, R6, 0x4a, RZ ;  /* 0x0000004a06367824 */ /* 0x000fe200078e02ff */
[-C--:B------:R-:W-:Y:S01]  /*3310*/  IADD3 R228, P5, R56, R8.reuse, RZ ;  /* 0x0000000838e47210 */ /* 0x080fe20007fbe0ff */
[----:B--2---:R-:W-:Y:S01]  /*3320*/  IMAD.MOV.U32 R11, RZ, RZ, -0x800000 ;  /* 0xff800000ff0b7424 */ /* 0x004fe200078e00ff */
[----:B------:R-:W-:Y:S01]  /*3330*/  STL [R1+0xb8], R12 ;  /* 0x0000b80c01007387 */ /* 0x000fe20000100800 */
[----:B------:R-:W-:Y:S01]  /*3340*/  IMAD R30, R6, 0x26, RZ ;  /* 0x00000026061e7824 */ /* 0x000fe200078e02ff */
[-C--:B------:R-:W-:Y:S01]  /*3350*/  IADD3 R220, P4, R54, R8.reuse, RZ ;  /* 0x0000000836dc7210 */ /* 0x080fe20007f9e0ff */
[----:B0-----:R-:W-:Y:S01]  /*3360*/  IMAD.MOV.U32 R10, RZ, RZ, -0x800000 ;  /* 0xff800000ff0a7424 */ /* 0x001fe200078e00ff */
[----:B------:R-:W-:Y:S01]  /*3370*/  STL [R1+0xcc], R11 ;  /* 0x0000cc0b01007387 */ /* 0x000fe20000100800 */
[C---:B------:R-:W-:Y:S01]  /*3380*/  IMAD R50, R6.reuse, 0x4c, RZ ;  /* 0x0000004c06327824 */ /* 0x040fe200078e02ff */
[-C--:B------:R-:W-:Y:S01]  /*3390*/  LEA.HI.X.SX32 R229, R35, R9.reuse, 0x1, P5 ;  /* 0x0000000923e57211 */ /* 0x080fe200028f0eff */
[C---:B------:R-:W-:Y:S01]  /*33a0*/  IMAD R47, R6.reuse, 0x4e, RZ ;  /* 0x0000004e062f7824 */ /* 0x040fe200078e02ff */
[----:B------:R-:W-:Y:S01]  /*33b0*/  STL [R1+0xd4], R10 ;  /* 0x0000d40a01007387 */ /* 0x000fe20000100800 */
[----:B------:R-:W-:Y:S01]  /*33c0*/  IMAD R37, R6, 0x25, RZ ;  /* 0x0000002506257824 */ /* 0x000fe200078e02ff */
[----:B------:R-:W-:Y:S01]  /*33d0*/  IADD3 R224, P2, R50, R8, RZ ;  /* 0x0000000832e07210 */ /* 0x000fe20007f5e0ff */
[C---:B------:R-:W-:Y:S01]  /*33e0*/  IMAD R43, R6.reuse, 0x13, RZ ;  /* 0x00000013062b7824 */ /* 0x040fe200078e02ff */
[----:B------:R0:W-:Y:S01]  /*33f0*/  STL.64 [R1+0x208], R218 ;  /* 0x000208da01007387 */ /* 0x0001e20000100a00 */
[C---:B------:R-:W-:Y:S01]  /*3400*/  IMAD R45, R6.reuse, 0x27, RZ ;  /* 0x00000027062d7824 */ /* 0x040fe200078e02ff */
[-C--:B------:R-:W-:Y:S01]  /*3410*/  LEA.HI.X.SX32 R221, R37, R9.reuse, 0x1, P4 ;  /* 0x0000000925dd7211 */ /* 0x080fe200020f0eff */
[----:B------:R-:W-:Y:S01]  /*3420*/  IMAD R24, R6, 0xa, RZ ;  /* 0x0000000a06187824 */ /* 0x000fe200078e02ff */
[----:B------:R1:W-:Y:S01]  /*3430*/  STL.64 [R1+0x288], R222 ;  /* 0x000288de01007387 */ /* 0x0003e20000100a00 */
[----:B------:R-:W-:Y:S01]  /*3440*/  LEA.HI.X.SX32 R225, R30, R9, 0x1, P2 ;  /* 0x000000091ee17211 */ /* 0x000fe200010f0eff */
[----:B------:R-:W-:-:S02]  /*3450*/  IMAD R22, R6, 0x14, RZ ;  /* 0x0000001406167824 */ /* 0x000fc400078e02ff */
[----:B------:R2:W-:Y:S01]  /*3460*/  STL.64 [R1+0x200], R226 ;  /* 0x000200e201007387 */ /* 0x0005e20000100a00 */
[C---:B------:R-:W-:Y:S02]  /*3470*/  IMAD R20, R6.reuse, 0x28, RZ ;  /* 0x0000002806147824 */ /* 0x040fe400078e02ff */
[C---:B------:R-:W-:Y:S01]  /*3480*/  IMAD R51, R6.reuse, 0x5, RZ ;  /* 0x0000000506337824 */ /* 0x040fe200078e02ff */
[----:B------:R3:W-:Y:S01]  /*3490*/  STL.64 [R1+0x1f8], R216 ;  /* 0x0001f8d801007387 */ /* 0x0007e20000100a00 */
[-C--:B0-----:R-:W-:Y:S01]  /*34a0*/  IADD3 R218, P3, R47, R8.reuse, RZ ;  /* 0x000000082fda7210 */ /* 0x081fe20007f7e0ff */
[----:B------:R-:W-:Y:S01]  /*34b0*/  IMAD R42, R6, 0x50, RZ ;  /* 0x00000050062a7824 */ /* 0x000fe200078e02ff */
[-C--:B-1----:R-:W-:Y:S01]  /*34c0*/  IADD3 R222, P6, R38, R8.reuse, RZ ;  /* 0x0000000826de7210 */ /* 0x082fe20007fde0ff */
[C---:B------:R-:W-:Y:S01]  /*34d0*/  IMAD R40, R6.reuse, 0x52, RZ ;  /* 0x0000005206287824 */ /* 0x040fe200078e02ff */
[-C--:B------:R-:W-:Y:S01]  /*34e0*/  LEA.HI.X.SX32 R219, R45, R9.reuse, 0x1, P3 ;  /* 0x000000092ddb7211 */ /* 0x080fe200018f0eff */
[C---:B------:R-:W-:Y:S01]  /*34f0*/  IMAD R14, R6.reuse, 0x2a, RZ ;  /* 0x0000002a060e7824 */ /* 0x040fe200078e02ff */
[-C--:B--2---:R-:W-:Y:S01]  /*3500*/  IADD3 R226, P0, R35, R8.reuse, RZ ;  /* 0x0000000823e27210 */ /* 0x084fe20007f1e0ff */
[C---:B------:R-:W-:Y:S01]  /*3510*/  IMAD R36, R6.reuse, 0x54, RZ ;  /* 0x0000005406247824 */ /* 0x040fe200078e02ff */
[-C--:B------:R-:W-:Y:S01]  /*3520*/  LEA.HI.X.SX32 R223, R39, R9.reuse, 0x1, P6 ;  /* 0x0000000927df7211 */ /* 0x080fe200030f0eff */
[----:B------:R-:W-:Y:S01]  /*3530*/  IMAD R57, R6, 0x29, RZ ;  /* 0x0000002906397824 */ /* 0x000fe200078e02ff */
[----:B------:R-:W-:Y:S01]  /*3540*/  LEA.HI.X.SX32 R227, R38, R9, 0x1, P0 ;  /* 0x0000000926e37211 */ /* 0x000fe200000f0eff */
[----:B------:R-:W-:Y:S01]  /*3550*/  IMAD R59, R6, 0x15, RZ ;  /* 0x00000015063b7824 */ /* 0x000fe200078e02ff */
[----:B---3--:R-:W-:Y:S01]  /*3560*/  IADD3 R216, P1, R42, R8, RZ ;  /* 0x000000082ad87210 */ /* 0x008fe20007f3e0ff */
[----:B------:R0:W-:Y:S01]  /*3570*/  STL.64 [R1+0x2c8], R222 ;  /* 0x0002c8de01007387 */ /* 0x0001e20000100a00 */
[----:B------:R-:W-:-:S02]  /*3580*/  IMAD R34, R6, 0x56, RZ ;  /* 0x0000005606227824 */ /* 0x000fc400078e02ff */
[-C--:B------:R-:W-:Y:S01]  /*3590*/  LEA.HI.X.SX32 R217, R20, R9.reuse, 0x1, P1 ;  /* 0x0000000914d97211 */ /* 0x080fe200008f0eff */
[----:B------:R1:W-:Y:S01]  /*35a0*/  STL.64 [R1+0x280], R226 ;  /* 0x000280e201007387 */ /* 0x0003e20000100a00 */
[C---:B------:R-:W-:Y:S02]  /*35b0*/  IMAD R10, R6.reuse, 0x16, RZ ;  /* 0x00000016060a7824 */ /* 0x040fe400078e02ff */
[C---:B------:R-:W-:Y:S01]  /*35c0*/  IMAD R11, R6.reuse, 0x2c, RZ ;  /* 0x0000002c060b7824 */ /* 0x040fe200078e02ff */
[----:B------:R2:W-:Y:S01]  /*35d0*/  STL.64 [R1+0x1f0], R228 ;  /* 0x0001f0e401007387 */ /* 0x0005e20000100a00 */
[C---:B------:R-:W-:Y:S02]  /*35e0*/  IMAD R63, R6.reuse, 0x2b, RZ ;  /* 0x0000002b063f7824 */ /* 0x040fe400078e02ff */
[----:B------:R-:W-:Y:S01]  /*35f0*/  IMAD R65, R6, 0xb, RZ ;  /* 0x0000000b06417824 */ /* 0x000fe200078e02ff */
[----:B------:R3:W-:Y:S01]  /*3600*/  STL.64 [R1+0x1e8], R220 ;  /* 0x0001e8dc01007387 */ /* 0x0007e20000100a00 */
[-C--:B0-----:R-:W-:Y:S01]  /*3610*/  IADD3 R222, P6, R40, R8.reuse, RZ ;  /* 0x0000000828de7210 */ /* 0x081fe20007fde0ff */
[----:B------:R-:W-:Y:S01]  /*3620*/  IMAD R49, R6, 0x58, RZ ;  /* 0x0000005806317824 */ /* 0x000fe200078e02ff */
[-C--:B-1----:R-:W-:Y:S01]  /*3630*/  IADD3 R226, P0, R30, R8.reuse, RZ ;  /* 0x000000081ee27210 */ /* 0x082fe20007f1e0ff */
[C---:B------:R-:W-:Y:S01]  /*3640*/  IMAD R12, R6.reuse, 0x2e, RZ ;  /* 0x0000002e060c7824 */ /* 0x040fe200078e02ff */
[-C--:B------:R-:W-:Y:S01]  /*3650*/  LEA.HI.X.SX32 R223, R57, R9.reuse, 0x1, P6 ;  /* 0x0000000939df7211 */ /* 0x080fe200030f0eff */
[C---:B------:R-:W-:Y:S01]  /*3660*/  IMAD R52, R6.reuse, 0x5a, RZ ;  /* 0x0000005a06347824 */ /* 0x040fe200078e02ff */
[-C--:B------:R-:W-:Y:S01]  /*3670*/  LEA.HI.X.SX32 R227, R43, R9.reuse, 0x1, P0 ;  /* 0x000000092be37211 */ /* 0x080fe200000f0eff */
[----:B------:R-:W-:Y:S01]  /*3680*/  IMAD R53, R6, 0x5c, RZ ;  /* 0x0000005c06357824 */ /* 0x000fe200078e02ff */
[-C--:B--2---:R-:W-:Y:S01]  /*3690*/  IADD3 R228, P5, R36, R8.reuse, RZ ;  /* 0x0000000824e47210 */ /* 0x084fe20007fbe0ff */
[----:B------:R-:W-:Y:S01]  /*36a0*/  IMAD R69, R6, 0x17, RZ ;  /* 0x0000001706457824 */ /* 0x000fe200078e02ff */
[----:B---3--:R-:W-:Y:S01]  /*36b0*/  IADD3 R220, P4, R34, R8, RZ ;  /* 0x0000000822dc7210 */ /* 0x008fe20007f9e0ff */
[----:B------:R0:W-:Y:S01]  /*36c0*/  STL.64 [R1+0x278], R226 ;  /* 0x000278e201007387 */ /* 0x0001e20000100a00 */
[-C--:B------:R-:W-:Y:S01]  /*36d0*/  LEA.HI.X.SX32 R229, R14, R9.reuse, 0x1, P5 ;  /* 0x000000090ee57211 */ /* 0x080fe200028f0eff */
[C---:B------:R-:W-:Y:S01]  /*36e0*/  IMAD R55, R6.reuse, 0x5e, RZ ;  /* 0x0000005e06377824 */ /* 0x040fe200078e02ff */
[----:B------:R-:W-:Y:S01]  /*36f0*/  LEA.HI.X.SX32 R221, R63, R9, 0x1, P4 ;  /* 0x000000093fdd7211 */ /* 0x000fe200020f0eff */
[----:B------:R1:W-:Y:S01]  /*3700*/  STL.64 [R1+0x1e0], R224 ;  /* 0x0001e0e001007387 */ /* 0x0003e20000100a00 */
[----:B------:R-:W-:-:S02]  /*3710*/  IMAD R68, R6, 0x2d, RZ ;  /* 0x0000002d06447824 */ /* 0x000fc400078e02ff */
[C---:B------:R-:W-:Y:S01]  /*3720*/  IMAD R13, R6.reuse, 0x6, RZ ;  /* 0x00000006060d7824 */ /* 0x040fe200078e02ff */
[----:B------:R2:W-:Y:S01]  /*3730*/  STL.64 [R1+0x1d8], R218 ;  /* 0x0001d8da01007387 */ /* 0x0005e20000100a00 */
[C---:B------:R-:W-:Y:S02]  /*3740*/  IMAD R70, R6.reuse, 0x2f, RZ ;  /* 0x0000002f06467824 */ /* 0x040fe400078e02ff */
[----:B------:R-:W-:Y:S01]  /*3750*/  IMAD R71, R6, 0x3, RZ ;  /* 0x0000000306477824 */ /* 0x000fe200078e02ff */
[-C--:B0-----:R-:W-:Y:S01]  /*3760*/  IADD3 R226, P0, R24, R8.reuse, RZ ;  /* 0x0000000818e27210 */ /* 0x081fe20007f1e0ff */
[C---:B------:R-:W-:Y:S02]  /*3770*/  IMAD R15, R6.reuse, 0xc, RZ ;  /* 0x0000000c060f7824 */ /* 0x040fe400078e02ff */
[----:B------:R-:W-:Y:S01]  /*3780*/  IMAD R16, R6, 0x18, RZ ;  /* 0x0000001806107824 */ /* 0x000fe200078e02ff */
[-C--:B-1----:R-:W-:Y:S01]  /*3790*/  IADD3 R224, P2, R22, R8.reuse, RZ ;  /* 0x0000000816e07210 */ /* 0x082fe20007f5e0ff */
[C---:B------:R-:W-:Y:S01]  /*37a0*/  IMAD R17, R6.reuse, 0x30, RZ ;  /* 0x0000003006117824 */ /* 0x040fe200078e02ff */
[-C--:B------:R-:W-:Y:S01]  /*37b0*/  LEA.HI.X.SX32 R227, R51, R9.reuse, 0x1, P0 ;  /* 0x0000000933e37211 */ /* 0x080fe200000f0eff */
[----:B------:R-:W-:Y:S01]  /*37c0*/  IMAD R61, R6, 0x60, RZ ;  /* 0x00000060063d7824 */ /* 0x000fe200078e02ff */
[----:B--2---:R-:W-:Y:S01]  /*37d0*/  IADD3 R218, P3, R20, R8, RZ ;  /* 0x0000000814da7210 */ /* 0x004fe20007f7e0ff */
[----:B------:R-:W-:Y:S01]  /*37e0*/  IMAD R64, R6, 0x62, RZ ;  /* 0x0000006206407824 */ /* 0x000fe200078e02ff */
[-C--:B------:R-:W-:Y:S01]  /*37f0*/  LEA.HI.X.SX32 R225, R24, R9.reuse, 0x1, P2 ;  /* 0x0000000918e17211 */ /* 0x080fe200010f0eff */
[----:B------:R0:W-:Y:S01]  /*3800*/  STL.64 [R1+0x2e8], R226 ;  /* 0x0002e8e201007387 */ /* 0x0001e20000100a00 */
[----:B------:R-:W-:Y:S01]  /*3810*/  LEA.HI.X.SX32 R219, R22, R9, 0x1, P3 ;  /* 0x0000000916db7211 */ /* 0x000fe200018f0eff */
[----:B------:R-:W-:-:S02]  /*3820*/  IMAD R18, R6, 0x32, RZ ;  /* 0x0000003206127824 */ /* 0x000fc400078e02ff */
[----:B------:R1:W-:Y:S01]  /*3830*/  STL.64 [R1+0x2c0], R224 ;  /* 0x0002c0e001007387 */ /* 0x0003e20000100a00 */
[C---:B------:R-:W-:Y:S02]  /*3840*/  IMAD R76, R6.reuse, 0x31, RZ ;  /* 0x00000031064c7824 */ /* 0x040fe400078e02ff */
[C---:B------:R-:W-:Y:S01]  /*3850*/  IMAD R77, R6.reuse, 0x19, RZ ;  /* 0x00000019064d7824 */ /* 0x040fe200078e02ff */
[----:B------:R2:W-:Y:S01]  /*3860*/  STL.64 [R1+0x270], R218 ;  /* 0x000270da01007387 */ /* 0x0005e20000100a00 */
[C---:B------:R-:W-:Y:S02]  /*3870*/  IMAD R66, R6.reuse, 0x64, RZ ;  /* 0x0000006406427824 */ /* 0x040fe400078e02ff */
[C---:B------:R-:W-:Y:S01]  /*3880*/  IMAD R19, R6.reuse, 0x1a, RZ ;  /* 0x0000001a06137824 */ /* 0x040fe200078e02ff */
[----:B------:R3:W-:Y:S01]  /*3890*/  STL.64 [R1+0x1d0], R216 ;  /* 0x0001d0d801007387 */ /* 0x0007e20000100a00 */
[----:B0-----:R-:W-:Y:S01]  /*38a0*/  IADD3 R226, P0, R49, R8, RZ ;  /* 0x0000000831e27210 */ /* 0x001fe20007f1e0ff */
[----:B------:R-:W-:-:S02]  /*38b0*/  IMAD R21, R6, 0x34, RZ ;  /* 0x0000003406157824 */ /* 0x000fc400078e02ff */
[----:B------:R0:W-:Y:S01]  /*38c0*/  STL.64 [R1+0x1c8], R222 ;  /* 0x0001c8de01007387 */ /* 0x0001e20000100a00 */
[-C--:B-1----:R-:W-:Y:S01]  /*38d0*/  IADD3 R224, P2, R52, R8.reuse, RZ ;  /* 0x0000000834e07210 */ /* 0x082fe20007f5e0ff */
[C---:B------:R-:W-:Y:S01]  /*38e0*/  IMAD R67, R6.reuse, 0x66, RZ ;  /* 0x0000006606437824 */ /* 0x040fe200078e02ff */
[-C--:B------:R-:W-:Y:S01]  /*38f0*/  LEA.HI.X.SX32 R227, R11, R9.reuse, 0x1, P0 ;  /* 0x000000090be37211 */ /* 0x080fe200000f0eff */
[----:B------:R-:W-:Y:S01]  /*3900*/  IMAD R72, R6, 0x68, RZ ;  /* 0x0000006806487824 */ /* 0x000fe200078e02ff */
[-C--:B--2---:R-:W-:Y:S01]  /*3910*/  IADD3 R218, P3, R14, R8.reuse, RZ ;  /* 0x000000080eda7210 */ /* 0x084fe20007f7e0ff */
[----:B------:R-:W-:Y:S01]  /*3920*/  IMAD R81, R6, 0xd, RZ ;  /* 0x0000000d06517824 */ /* 0x000fe200078e02ff */
[-C--:B------:R-:W-:Y:S01]  /*3930*/  LEA.HI.X.SX32 R225, R68, R9.reuse, 0x1, P2 ;  /* 0x0000000944e17211 */ /* 0x080fe200010f0eff */
[C---:B------:R-:W-:Y:S01]  /*3940*/  IMAD R73, R6.reuse, 0x6a, RZ ;  /* 0x0000006a06497824 */ /* 0x040fe200078e02ff */
[-C--:B------:R-:W-:Y:S01]  /*3950*/  LEA.HI.X.SX32 R219, R59, R9.reuse, 0x1, P3 ;  /* 0x000000093bdb7211 */ /* 0x080fe200018f0eff */
[C---:B------:R-:W-:Y:S01]  /*3960*/  IMAD R79, R6.reuse, 0x33, RZ ;  /* 0x00000033064f7824 */ /* 0x040fe200078e02ff */
[-C--:B---3--:R-:W-:Y:S01]  /*3970*/  IADD3 R216, P1, R53, R8.reuse, RZ ;  /* 0x0000000835d87210 */ /* 0x088fe20007f3e0ff */
[----:B------:R-:W-:Y:S01]  /*3980*/  IMAD R23, R6, 0x36, RZ ;  /* 0x0000003606177824 */ /* 0x000fe200078e02ff */
[----:B0-----:R-:W-:Y:S01]  /*3990*/  IADD3 R222, P6, R55, R8, RZ ;  /* 0x0000000837de7210 */ /* 0x001fe20007fde0ff */
[----:B------:R0:W-:Y:S01]  /*39a0*/  STL.64 [R1+0x268], R218 ;  /* 0x000268da01007387 */ /* 0x0001e20000100a00 */
[-C--:B------:R-:W-:Y:S01]  /*39b0*/  LEA.HI.X.SX32 R217, R12, R9.reuse, 0x1, P1 ;  /* 0x000000090cd97211 */ /* 0x080fe200008f0eff */
[----:B------:R-:W-:Y:S01]  /*39c0*/  IMAD R84, R6, 0x35, RZ ;  /* 0x0000003506547824 */ /* 0x000fe200078e02ff */
        /* <DEDUP_REMOVED lines=9> */
[C---:B------:R-:W-:Y:S01]  /*3a60*/  IMAD R26, R6.reuse, 0x1c, RZ ;  /* 0x0000001c061a7824 */ /* 0x040fe200078e02ff */
[-C--:B-1----:R-:W-:Y:S01]  /*3a70*/  IADD3 R228, P5, R11, R8.reuse, RZ ;  /* 0x000000080be47210 */ /* 0x082fe20007fbe0ff */
[C---:B------:R-:W-:Y:S01]  /*3a80*/  IMAD R27, R6.reuse, 0x38, RZ ;  /* 0x00000038061b7824 */ /* 0x040fe200078e02ff */
[-C--:B------:R-:W-:Y:S01]  /*3a90*/  LEA.HI.X.SX32 R219, R65, R9.reuse, 0x1, P3 ;  /* 0x0000000941db7211 */ /* 0x080fe200018f0eff */
[----:B------:R-:W-:Y:S01]  /*3aa0*/  IMAD R88, R6, 0x7, RZ ;  /* 0x0000000706587824 */ /* 0x000fe200078e02ff */
[----:B------:R-:W-:Y:S01]  /*3ab0*/  LEA.HI.X.SX32 R229, R10, R9, 0x1, P5 ;  /* 0x000000090ae57211 */ /* 0x000fe200028f0eff */
[C---:B------:R-:W-:Y:S01]  /*3ac0*/  IMAD R78, R6.reuse, 0x70, RZ ;  /* 0x00000070064e7824 */ /* 0x040fe200078e02ff */
[----:B--2---:R-:W-:Y:S01]  /*3ad0*/  IADD3 R220, P4, R61, R8, RZ ;  /* 0x000000083ddc7210 */ /* 0x004fe20007f9e0ff */
        /* <DEDUP_REMOVED lines=9> */
[----:B------:R-:W-:Y:S01]  /*3b70*/  STL.64 [R1+0x1a8], R224 ;  /* 0x0001a8e001007387 */ /* 0x000fe20000100a00 */
[-C--:B0-----:R-:W-:Y:S01]  /*3b80*/  IADD3 R218, P3, R64, R8.reuse, RZ ;  /* 0x0000000840da7210 */ /* 0x081fe20007f7e0ff */
[----:B------:R-:W-:Y:S01]  /*3b90*/  IMAD R82, R6, 0x74, RZ ;  /* 0x0000007406527824 */ /* 0x000fe200078e02ff */
[-C--:B-1----:R-:W-:Y:S01]  /*3ba0*/  IADD3 R228, P5, R12, R8.reuse, RZ ;  /* 0x000000080ce47210 */ /* 0x082fe20007fbe0ff */
[----:B------:R0:W-:Y:S01]  /*3bb0*/  STL.64 [R1+0x1a0], R216 ;  /* 0x0001a0d801007387 */ /* 0x0001e20000100a00 */
[-C--:B------:R-:W-:Y:S01]  /*3bc0*/  LEA.HI.X.SX32 R219, R76, R9.reuse, 0x1, P3 ;  /* 0x000000094cdb7211 */ /* 0x080fe200018f0eff */
[C---:B------:R-:W-:Y:S01]  /*3bd0*/  IMAD R94, R6.reuse, 0x3b, RZ ;  /* 0x0000003b065e7824 */ /* 0x040fe200078e02ff */
[-C--:B------:R-:W-:Y:S01]  /*3be0*/  LEA.HI.X.SX32 R229, R69, R9.reuse, 0x1, P5 ;  /* 0x0000000945e57211 */ /* 0x080fe200028f0eff */
[C---:B------:R-:W-:Y:S01]  /*3bf0*/  IMAD R29, R6.reuse, 0x1e, RZ ;  /* 0x0000001e061d7824 */ /* 0x040fe200078e02ff */
[-C--:B------:R-:W-:Y:S01]  /*3c00*/  IADD3 R10, P5, R13, R8.reuse, RZ ;  /* 0x000000080d0a7210 */ /* 0x080fe20007fbe0ff */
[----:B------:R-:W-:Y:S01]  /*3c10*/  IMAD R31, R6, 0x3c, RZ ;  /* 0x0000003c061f7824 */ /* 0x000fe200078e02ff */
[-C--:B--2---:R-:W-:Y:S01]  /*3c20*/  IADD3 R226, P0, R66, R8.reuse, RZ ;  /* 0x0000000842e27210 */ /* 0x084fe20007f1e0ff */
[----:B------:R-:W-:Y:S01]  /*3c30*/  STL.64 [R1+0x258], R228 ;  /* 0x000258e401007387 */ /* 0x000fe20000100a00 */
[-C--:B------:R-:W-:Y:S01]  /*3c40*/  LEA.HI.X.SX32 R11, R71, R9.reuse, 0x1, P5 ;  /* 0x00000009470b7211 */ /* 0x080fe200028f0eff */
[----:B------:R-:W-:Y:S01]  /*3c50*/  IMAD R87, R6, 0x78, RZ ;  /* 0x0000007806577824 */ /* 0x000fe200078e02ff */
[-C--:B------:R-:W-:Y:S01]  /*3c60*/  LEA.HI.X.SX32 R227, R18, R9.reuse, 0x1, P0 ;  /* 0x0000000912e37211 */ /* 0x080fe200000f0eff */
[----:B------:R1:W-:Y:S01]  /*3c70*/  STL.64 [R1+0x198], R222 ;  /* 0x000198de01007387 */ /* 0x0003e20000100a00 */
[-C--:B0-----:R-:W-:Y:S01]  /*3c80*/  IADD3 R216, P1, R15, R8.reuse, RZ ;  /* 0x000000080fd87210 */ /* 0x081fe20007f3e0ff */
[C---:B------:R-:W-:Y:S01]  /*3c90*/  IMAD R89, R6.reuse, 0x7a, RZ ;  /* 0x0000007a06597824 */ /* 0x040fe200078e02ff */
[-C--:B------:R-:W-:Y:S01]  /*3ca0*/  IADD3 R14, P0, R21, R8.reuse, RZ ;  /* 0x00000008150e7210 */ /* 0x080fe20007f1e0ff */
[----:B------:R0:W-:Y:S01]  /*3cb0*/  STL.64 [R1+0x2f8], R10 ;  /* 0x0002f80a01007387 */ /* 0x0001e20000100a00 */
[----:B------:R-:W-:Y:S01]  /*3cc0*/  LEA.HI.X.SX32 R217, R13, R9, 0x1, P1 ;  /* 0x000000090dd97211 */ /* 0x000fe200008f0eff */
[C---:B------:R-:W-:Y:S01]  /*3cd0*/  IMAD R95, R6.reuse, 0xf, RZ ;  /* 0x0000000f065f7824 */ /* 0x040fe200078e02ff */
[----:B------:R-:W-:Y:S01]  /*3ce0*/  IADD3 R224, P2, R67, R8, RZ ;  /* 0x0000000843e07210 */ /* 0x000fe20007f5e0ff */
[----:B------:R-:W-:-:S02]  /*3cf0*/  IMAD R32, R6, 0x3e, RZ ;  /* 0x0000003e06207824 */ /* 0x000fc400078e02ff */
[----:B------:R2:W-:Y:S01]  /*3d00*/  STL.64 [R1+0x2e0], R216 ;  /* 0x0002e0d801007387 */ /* 0x0005e20000100a00 */
[-C--:B------:R-:W-:Y:S01]  /*3d10*/  LEA.HI.X.SX32 R225, R79, R9.reuse, 0x1, P2 ;  /* 0x000000094fe17211 */ /* 0x080fe200010f0eff */
[----:B------:R-:W-:Y:S01]  /*3d20*/  IMAD R90, R6, 0x7c, RZ ;  /* 0x0000007c065a7824 */ /* 0x000fe200078e02ff */
[-C--:B-1----:R-:W-:Y:S01]  /*3d30*/  IADD3 R222, P6, R16, R8.reuse, RZ ;  /* 0x0000000810de7210 */ /* 0x082fe20007fde0ff */
[----:B------:R-:W-:Y:S01]  /*3d40*/  IMAD R96, R6, 0x3d, RZ ;  /* 0x0000003d06607824 */ /* 0x000fe200078e02ff */
[-C--:B------:R-:W-:Y:S01]  /*3d50*/  IADD3 R12, P2, R78, R8.reuse, RZ ;  /* 0x000000084e0c7210 */ /* 0x080fe20007f5e0ff */
[C---:B------:R-:W-:Y:S01]  /*3d60*/  IMAD R97, R6.reuse, 0x1f, RZ ;  /* 0x0000001f06617824 */ /* 0x040fe200078e02ff */
[-C--:B0-----:R-:W-:Y:S01]  /*3d70*/  IADD3 R10, P5, R17, R8.reuse, RZ ;  /* 0x00000008110a7210 */ /* 0x081fe20007fbe0ff */
[C---:B------:R-:W-:Y:S01]  /*3d80*/  IMAD.SHL.U32 R33, R6.reuse, 0x2, RZ ;  /* 0x0000000206217824 */ /* 0x040fe200078e00ff */
[-C--:B------:R-:W-:Y:S01]  /*3d90*/  LEA.HI.X.SX32 R223, R15, R9.reuse, 0x1, P6 ;  /* 0x000000090fdf7211 */ /* 0x080fe200030f0eff */
[----:B------:R-:W-:Y:S01]  /*3da0*/  IMAD.SHL.U32 R103, R6, 0x4, RZ ;  /* 0x0000000406677824 */ /* 0x000fe200078e00ff */
[-C--:B------:R-:W-:Y:S01]  /*3db0*/  LEA.HI.X.SX32 R11, R16, R9.reuse, 0x1, P5 ;  /* 0x00000009100b7211 */ /* 0x080fe200028f0eff */
[----:B------:R-:W-:Y:S01]  /*3dc0*/  IMAD R91, R6, 0x7e, RZ ;  /* 0x0000007e065b7824 */ /* 0x000fe200078e02ff */
[-C--:B--2---:R-:W-:Y:S01]  /*3dd0*/  IADD3 R216, P1, R72, R8.reuse, RZ ;  /* 0x0000000848d87210 */ /* 0x084fe20007f3e0ff */
[----:B------:R0:W-:Y:S01]  /*3de0*/  STL.64 [R1+0x2b0], R222 ;  /* 0x0002b0de01007387 */ /* 0x0001e20000100a00 */
[-C--:B------:R-:W-:Y:S01]  /*3df0*/  LEA.HI.X.SX32 R15, R19, R9.reuse, 0x1, P0 ;  /* 0x00000009130f7211 */ /* 0x080fe200000f0eff */
[C---:B------:R-:W-:Y:S01]  /*3e00*/  IMAD.SHL.U32 R101, R6.reuse, 0x8, RZ ;  /* 0x0000000806657824 */ /* 0x040fe200078e00ff */
[----:B------:R-:W-:Y:S01]  /*3e10*/  IADD3 R16, P0, R23, R8, RZ ;  /* 0x0000000817107210 */ /* 0x000fe20007f1e0ff */
[----:B------:R1:W-:Y:S01]  /*3e20*/  STL.64 [R1+0x250], R10 ;  /* 0x0002500a01007387 */ /* 0x0003e20000100a00 */
[-C--:B------:R-:W-:Y:S01]  /*3e30*/  LEA.HI.X.SX32 R217, R21, R9.reuse, 0x1, P1 ;  /* 0x0000000915d97211 */ /* 0x080fe200008f0eff */
[C---:B------:R-:W-:Y:S01]  /*3e40*/  IMAD.SHL.U32 R100, R6.reuse, 0x10, RZ ;  /* 0x0000001006647824 */ /* 0x040fe200078e00ff */
[-C--:B------:R-:W-:Y:S01]  /*3e50*/  LEA.HI.X.SX32 R17, R85, R9.reuse, 0x1, P0 ;  /* 0x0000000955117211 */ /* 0x080fe200000f0eff */
[----:B------:R2:W-:Y:S01]  /*3e60*/  STL.64 [R1+0x190], R220 ;  /* 0x000190dc01007387 */ /* 0x0005e20000100a00 */
[----:B------:R-:W-:Y:S01]  /*3e70*/  LEA.HI.X.SX32 R13, R27, R9, 0x1, P2 ;  /* 0x000000091b0d7211 */ /* 0x000fe200010f0eff */
[----:B------:R-:W-:-:S02]  /*3e80*/  IMAD R98, R6, 0x3f, RZ ;  /* 0x0000003f06627824 */ /* 0x000fc400078e02ff */
[----:B------:R3:W-:Y:S01]  /*3e90*/  STL.64 [R1+0x188], R218 ;  /* 0x000188da01007387 */ /* 0x0007e20000100a00 */
[-C--:B0-----:R-:W-:Y:S02]  /*3ea0*/  IADD3 R222, P6, R73, R8.reuse, RZ ;  /* 0x0000000849de7210 */ /* 0x081fe40007fde0ff */
[-C--:B-1----:R-:W-:Y:S02]  /*3eb0*/  IADD3 R10, P5, R18, R8.reuse, RZ ;  /* 0x00000008120a7210 */ /* 0x082fe40007fbe0ff */
[-C--:B------:R-:W-:Y:S02]  /*3ec0*/  LEA.HI.X.SX32 R223, R84, R9.reuse, 0x1, P6 ;  /* 0x0000000954df7211 */ /* 0x080fe400030f0eff */
[----:B------:R-:W-:Y:S02]  /*3ed0*/  LEA.HI.X.SX32 R11, R77, R9, 0x1, P5 ;  /* 0x000000094d0b7211 */ /* 0x000fe400028f0eff */
[-C--:B--2---:R-:W-:Y:S02]  /*3ee0*/  IADD3 R220, P4, R74, R8.reuse, RZ ;  /* 0x000000084adc7210 */ /* 0x084fe40007f9e0ff */
[-C--:B---3--:R-:W-:Y:S01]  /*3ef0*/  IADD3 R218, P3, R75, R8.reuse, RZ ;  /* 0x000000084bda7210 */ /* 0x088fe20007f7e0ff */
[----:B------:R0:W-:Y:S01]  /*3f00*/  STL.64 [R1+0x248], R10 ;  /* 0x0002480a01007387 */ /* 0x0001e20000100a00 */
[----:B------:R-:W-:-:S02]  /*3f10*/  IADD3 R18, P0, R25, R8, RZ ;  /* 0x0000000819127210 */ /* 0x000fc40007f1e0ff */
[-C--:B------:R-:W-:Y:S01]  /*3f20*/  LEA.HI.X.SX32 R221, R23, R9.reuse, 0x1, P4 ;  /* 0x0000000917dd7211 */ /* 0x080fe200020f0eff */
[----:B------:R-:W-:Y:S01]  /*3f30*/  STL.64 [R1+0x180], R226 ;  /* 0x000180e201007387 */ /* 0x000fe20000100a00 */
[----:B------:R-:W-:Y:S02]  /*3f40*/  LEA.HI.X.SX32 R219, R86, R9, 0x1, P3 ;  /* 0x0000000956db7211 */ /* 0x000fe400018f0eff */
[----:B------:R-:W-:-:S04]  /*3f50*/  IADD3 R20, P3, R27, R8, RZ ;  /* 0x000000081b147210 */ /* 0x000fc80007f7e0ff */
[-C--:B------:R-:W-:Y:S02]  /*3f60*/  LEA.HI.X.SX32 R21, R26, R9.reuse, 0x1, P3 ;  /* 0x000000091a157211 */ /* 0x080fe400018f0eff */
[----:B0-----:R-:W-:Y:S02]  /*3f70*/  IADD3 R10, P5, R19, R8, RZ ;  /* 0x00000008130a7210 */ /* 0x001fe40007fbe0ff */
[-C--:B------:R-:W-:Y:S02]  /*3f80*/  LEA.HI.X.SX32 R19, R88, R9.reuse, 0x1, P0 ;  /* 0x0000000958137211 */ /* 0x080fe400000f0eff */
[----:B------:R-:W-:-:S05]  /*3f90*/  LEA.HI.X.SX32 R11, R81, R9, 0x1, P5 ;  /* 0x00000009510b7211 */ /* 0x000fca00028f0eff */
[----:B------:R0:W-:Y:S04]  /*3fa0*/  STL.64 [R1+0x2a8], R10 ;  /* 0x0002a80a01007387 */ /* 0x0001e80000100a00 */
[----:B------:R-:W-:Y:S04]  /*3fb0*/  STL.64 [R1+0x178], R224 ;  /* 0x000178e001007387 */ /* 0x000fe80000100a00 */
[----:B------:R1:W-:Y:S04]  /*3fc0*/  STL.64 [R1+0x170], R216 ;  /* 0x000170d801007387 */ /* 0x0003e80000100a00 */
[----:B------:R2:W-:Y:S01]  /*3fd0*/  STL.64 [R1+0x240], R14 ;  /* 0x0002400e01007387 */ /* 0x0005e20000100a00 */
[----:B0-----:R-:W-:-:S03]  /*3fe0*/  IADD3 R10, P5, R80, R8, RZ ;  /* 0x00000008500a7210 */ /* 0x001fc60007fbe0ff */
[----:B------:R-:W-:Y:S01]  /*3ff0*/  STL.64 [R1+0x168], R222 ;  /* 0x000168de01007387 */ /* 0x000fe20000100a00 */
[----:B------:R-:W-:-:S03]  /*4000*/  LEA.HI.X.SX32 R11, R92, R9, 0x1, P5 ;  /* 0x000000095c0b7211 */ /* 0x000fc600028f0eff */
[----:B------:R0:W-:Y:S01]  /*4010*/  STL.64 [R1+0x238], R16 ;  /* 0x0002381001007387 */ /* 0x0001e20000100a00 */
[----:B-1----:R-:W-:-:S03]  /*4020*/  IADD3 R216, P1, R82, R8, RZ ;  /* 0x0000000852d87210 */ /* 0x002fc60007f3e0ff */
[----:B------:R-:W-:Y:S01]  /*4030*/  STL.64 [R1+0x160], R220 ;  /* 0x000160dc01007387 */ /* 0x000fe20000100a00 */
[-C--:B--2---:R-:W-:Y:S02]  /*4040*/  IADD3 R14, P6, R83, R8.reuse, RZ ;  /* 0x00000008530e7210 */ /* 0x084fe40007fde0ff */
[-C--:B------:R-:W-:Y:S01]  /*4050*/  LEA.HI.X.SX32 R217, R28, R9.reuse, 0x1, P1 ;  /* 0x000000091cd97211 */ /* 0x080fe200008f0eff */
[----:B------:R1:W-:Y:S01]  /*4060*/  STL.64 [R1+0x2d8], R18 ;  /* 0x0002d81201007387 */ /* 0x0003e20000100a00 */
[-C--:B------:R-:W-:Y:S02]  /*4070*/  LEA.HI.X.SX32 R15, R94, R9.reuse, 0x1, P6 ;  /* 0x000000095e0f7211 */ /* 0x080fe400030f0eff */
[----:B0-----:R-:W-:Y:S01]  /*4080*/  IADD3 R16, P4, R26, R8, RZ ;  /* 0x000000081a107210 */ /* 0x001fe20007f9e0ff */
[----:B------:R-:W-:Y:S03]  /*4090*/  STL.64 [R1+0x158], R218 ;  /* 0x000158da01007387 */ /* 0x000fe60000100a00 */
[----:B------:R-:W-:-:S02]  /*40a0*/  LEA.HI.X.SX32 R17, R25, R9, 0x1, P4 ;  /* 0x0000000919117211 */ /* 0x000fc400020f0eff */
[----:B-1----:R-:W-:-:S03]  /*40b0*/  IADD3 R18, P0, R87, R8, RZ ;  /* 0x0000000857127210 */ /* 0x002fc60007f1e0ff */
[----:B------:R0:W-:Y:S01]  /*40c0*/  STL.64 [R1+0x2a0], R16 ;  /* 0x0002a01001007387 */ /* 0x0001e20000100a00 */
[----:B------:R-:W-:-:S03]  /*40d0*/  LEA.HI.X.SX32 R19, R31, R9, 0x1, P0 ;  /* 0x000000091f137211 */ /* 0x000fc600000f0eff */
[----:B------:R1:W-:Y:S04]  /*40e0*/  STL.64 [R1+0x230], R20 ;  /* 0x0002301401007387 */ /* 0x0003e80000100a00 */
[----:B------:R2:W-:Y:S04]  /*40f0*/  STL.64 [R1+0x150], R12 ;  /* 0x0001500c01007387 */ /* 0x0005e80000100a00 */
[----:B------:R3:W-:Y:S01]  /*4100*/  STL.64 [R1+0x148], R10 ;  /* 0x0001480a01007387 */ /* 0x0007e20000100a00 */
[-C--:B0-----:R-:W-:Y:S02]  /*4110*/  IADD3 R16, P4, R89, R8.reuse, RZ ;  /* 0x0000000859107210 */ /* 0x081fe40007f9e0ff */
[----:B-1----:R-:W-:-:S02]  /*4120*/  IADD3 R20, P3, R28, R8, RZ ;  /* 0x000000081c147210 */ /* 0x002fc40007f7e0ff */
[-C--:B------:R-:W-:Y:S02]  /*4130*/  LEA.HI.X.SX32 R17, R96, R9.reuse, 0x1, P4 ;  /* 0x0000000960117211 */ /* 0x080fe400020f0eff */
[-C--:B------:R-:W-:Y:S02]  /*4140*/  LEA.HI.X.SX32 R21, R93, R9.reuse, 0x1, P3 ;  /* 0x000000095d157211 */ /* 0x080fe400018f0eff */
[-C--:B------:R-:W-:Y:S02]  /*4150*/  IADD3 R22, P3, R29, R8.reuse, RZ ;  /* 0x000000081d167210 */ /* 0x080fe40007f7e0ff */
[-C--:B--2---:R-:W-:Y:S01]  /*4160*/  IADD3 R12, P2, R90, R8.reuse, RZ ;  /* 0x000000085a0c7210 */ /* 0x084fe20007f5e0ff */
[----:B------:R0:W-:Y:S01]  /*4170*/  STL.64 [R1+0x228], R20 ;  /* 0x0002281401007387 */ /* 0x0001e20000100a00 */
[-C--:B------:R-:W-:Y:S02]  /*4180*/  LEA.HI.X.SX32 R23, R95, R9.reuse, 0x1, P3 ;  /* 0x000000095f177211 */ /* 0x080fe400018f0eff */
[----:B------:R-:W-:Y:S01]  /*4190*/  LEA.HI.X.SX32 R13, R32, R9, 0x1, P2 ;  /* 0x00000009200d7211 */ /* 0x000fe200010f0eff */
[----:B------:R1:W-:Y:S01]  /*41a0*/  STL.64 [R1+0x138], R14 ;  /* 0x0001380e01007387 */ /* 0x0003e20000100a00 */
[----:B---3--:R-:W-:-:S03]  /*41b0*/  IADD3 R10, P5, R91, R8, RZ ;  /* 0x000000085b0a7210 */ /* 0x008fc60007fbe0ff */
[----:B------:R-:W-:Y:S01]  /*41c0*/  STL.64 [R1+0x140], R216 ;  /* 0x000140d801007387 */ /* 0x000fe20000100a00 */
[-C--:B------:R-:W-:Y:S02]  /*41d0*/  LEA.HI.X.SX32 R11, R98, R9.reuse, 0x1, P5 ;  /* 0x00000009620b7211 */ /* 0x080fe400028f0eff */
[-C--:B0-----:R-:W-:Y:S01]  /*41e0*/  IADD3 R20, P1, R31, R8.reuse, RZ ;  /* 0x000000081f147210 */ /* 0x081fe20007f3e0ff */
[----:B------:R0:W-:Y:S01]  /*41f0*/  STL.64 [R1+0x298], R22 ;  /* 0x0002981601007387 */ /* 0x0001e20000100a00 */
[----:B-1----:R-:W-:Y:S02]  /*4200*/  IADD3 R14, P6, R32, R8, RZ ;  /* 0x00000008200e7210 */ /* 0x002fe40007fde0ff */
[-C--:B------:R-:W-:Y:S02]  /*4210*/  LEA.HI.X.SX32 R21, R29, R9.reuse, 0x1, P1 ;  /* 0x000000091d157211 */ /* 0x080fe400008f0eff */
[----:B------:R-:W-:-:S03]  /*4220*/  LEA.HI.X.SX32 R15, R97, R9, 0x1, P6 ;  /* 0x00000009610f7211 */ /* 0x000fc600030f0eff */
[----:B------:R1:W-:Y:S01]  /*4230*/  STL.64 [R1+0x220], R20 ;  /* 0x0002201401007387 */ /* 0x0003e20000100a00 */
[----:B0-----:R-:W-:-:S03]  /*4240*/  IADD3 R22, P3, R33, R8, RZ ;  /* 0x0000000821167210 */ /* 0x001fc60007f7e0ff */
[----:B------:R0:W-:Y:S01]  /*4250*/  STL.64 [R1+0x130], R18 ;  /* 0x0001301201007387 */ /* 0x0001e20000100a00 */
[----:B------:R-:W-:-:S03]  /*4260*/  LEA.HI.X.SX32 R23, R6, R9, 0x1, P3 ;  /* 0x0000000906177211 */ /* 0x000fc600018f0eff */
[----:B------:R2:W-:Y:S01]  /*4270*/  STL.64 [R1+0x128], R16 ;  /* 0x0001281001007387 */ /* 0x0005e20000100a00 */
[----:B-1----:R-:W-:-:S03]  /*4280*/  LEA R20, P1, R6, R8, 0x2 ;  /* 0x0000000806147211 */ /* 0x002fc600078210ff */
[----:B------:R1:W-:Y:S01]  /*4290*/  STL.64 [R1+0x218], R14 ;  /* 0x0002180e01007387 */ /* 0x0003e20000100a00 */
[----:B0-----:R-:W-:-:S03]  /*42a0*/  LEA R18, P0, R6, R8, 0x3 ;  /* 0x0000000806127211 */ /* 0x001fc600078018ff */
[----:B------:R0:W-:Y:S01]  /*42b0*/  STL.64 [R1+0x120], R12 ;  /* 0x0001200c01007387 */ /* 0x0001e20000100a00 */
[-C--:B------:R-:W-:Y:S02]  /*42c0*/  LEA.HI.X.SX32 R21, R33, R9.reuse, 0x1, P1 ;  /* 0x0000000921157211 */ /* 0x080fe400008f0eff */
[CC--:B--2---:R-:W-:Y:S01]  /*42d0*/  LEA R16, P4, R6.reuse, R8.reuse, 0x4 ;  /* 0x0000000806107211 */ /* 0x0c4fe200078820ff */
[----:B------:R-:W-:Y:S01]  /*42e0*/  STL.64 [R1+0x308], R22 ;  /* 0x0003081601007387 */ /* 0x000fe20000100a00 */
[-C--:B------:R-:W-:Y:S02]  /*42f0*/  LEA.HI.X.SX32 R19, R103, R9.reuse, 0x1, P0 ;  /* 0x0000000967137211 */ /* 0x080fe400000f0eff */
[-C--:B------:R-:W-:Y:S01]  /*4300*/  LEA.HI.X.SX32 R17, R101, R9.reuse, 0x1, P4 ;  /* 0x0000000965117211 */ /* 0x080fe200020f0eff */
[----:B------:R-:W-:Y:S01]  /*4310*/  STL.64 [R1+0x300], R20 ;  /* 0x0003001401007387 */ /* 0x000fe20000100a00 */
[CC--:B-1----:R-:W-:Y:S02]  /*4320*/  LEA R14, P6, R6.reuse, R8.reuse, 0x5 ;  /* 0x00000008060e7211 */ /* 0x0c2fe400078c28ff */
[----:B0-----:R-:W-:Y:S01]  /*4330*/  LEA R12, P2, R6, R8, 0x6 ;  /* 0x00000008060c7211 */ /* 0x001fe200078430ff */
[----:B------:R-:W-:Y:S01]  /*4340*/  STL.64 [R1+0x2f0], R18 ;  /* 0x0002f01201007387 */ /* 0x000fe20000100a00 */
[----:B------:R-:W-:-:S02]  /*4350*/  LEA.HI.X.SX32 R15, R100, R9, 0x1, P6 ;  /* 0x00000009640f7211 */ /* 0x000fc400030f0eff */
[----:B------:R-:W-:Y:S01]  /*4360*/  LEA.HI.X.SX32 R13, R99, R9, 0x1, P2 ;  /* 0x00000009630d7211 */ /* 0x000fe200010f0eff */
[----:B------:R-:W-:Y:S01]  /*4370*/  STL.64 [R1+0x2d0], R16 ;  /* 0x0002d01001007387 */ /* 0x000fe20000100a00 */
[----:B------:R-:W-:-:S03]  /*4380*/  LOP3.LUT R6, R3, 0x60, RZ, 0x3c, !PT ;  /* 0x0000006003067812 */ /* 0x000fc600078e3cff */
[----:B------:R-:W-:Y:S04]  /*4390*/  STL.64 [R1+0x290], R14 ;  /* 0x0002900e01007387 */ /* 0x000fe80000100a00 */
[----:B------:R-:W-:Y:S04]  /*43a0*/  STL.64 [R1+0x210], R12 ;  /* 0x0002100c01007387 */ /* 0x000fe80000100a00 */
[----:B------:R0:W-:Y:S02]  /*43b0*/  STL.64 [R1+0x118], R10 ;  /* 0x0001180a01007387 */ /* 0x0001e40000100a00 */
[----:B0-----:R-:W-:-:S02]  /*43c0*/  LOP3.LUT R10, R3, 0x40, RZ, 0x3c, !PT ;  /* 0x00000040030a7812 */ /* 0x001fc400078e3cff */
[----:B------:R-:W-:-:S03]  /*43d0*/  LOP3.LUT R11, R3, 0x20, RZ, 0x3c, !PT ;  /* 0x00000020030b7812 */ /* 0x000fc600078e3cff */
[----:B------:R0:W-:Y:S04]  /*43e0*/  STL [R1+0x51c], R10 ;  /* 0x00051c0a01007387 */ /* 0x0001e80000100800 */
[----:B------:R0:W-:Y:S02]  /*43f0*/  STL [R1+0x510], R6 ;  /* 0x0005100601007387 */ /* 0x0001e40000100800 */
.L_x_1:
[----:B0-----:R-:W2:Y:S04]  /*4400*/  LDL.64 R10, [R1+0x4f0] ;  /* 0x0004f000010a7983 */ /* 0x001ea80000100a00 */
[----:B------:R-:W3:Y:S04]  /*4410*/  LDL.64 R216, [R1+0x4e8] ;  /* 0x0004e80001d87983 */ /* 0x000ee80000100a00 */
[----:B------:R-:W4:Y:S04]  /*4420*/  LDL.64 R14, [R1+0x500] ;  /* 0x00050000010e7983 */ /* 0x000f280000100a00 */
[----:B------:R-:W4:Y:S04]  /*4430*/  LDL.64 R16, [R1+0x508] ;  /* 0x0005080001107983 */ /* 0x000f280000100a00 */
[----:B------:R-:W4:Y:S04]  /*4440*/  LDL.64 R12, [R1+0x4f8] ;  /* 0x0004f800010c7983 */ /* 0x000f280000100a00 */
[----:B------:R-:W4:Y:S04]  /*4450*/  LDL.64 R18, [R1+0x4e0] ;  /* 0x0004e00001127983 */ /* 0x000f280000100a00 */
[----:B------:R-:W4:Y:S04]  /*4460*/  LDL.64 R222, [R1+0x4d8] ;  /* 0x0004d80001de7983 */ /* 0x000f280000100a00 */
[----:B------:R-:W4:Y:S04]  /*4470*/  LDL.64 R226, [R1+0x4d0] ;  /* 0x0004d00001e27983 */ /* 0x000f280000100a00 */
[----:B------:R-:W4:Y:S04]  /*4480*/  LDL.64 R22, [R1+0x4c8] ;  /* 0x0004c80001167983 */ /* 0x000f280000100a00 */
[----:B------:R-:W4:Y:S04]  /*4490*/  LDL.64 R220, [R1+0x4c0] ;  /* 0x0004c00001dc7983 */ /* 0x000f280000100a00 */
[----:B------:R-:W-:Y:S04]  /*44a0*/  STL [R1+0x5c4], R5 ;  /* 0x0005c40501007387 */ /* 0x000fe80000100800 */
[----:B-----5:R-:W-:Y:S04]  /*44b0*/  STL [R1+0x5c0], R8 ;  /* 0x0005c00801007387 */ /* 0x020fe80000100800 */
[----:B------:R0:W-:Y:S04]  /*44c0*/  STL [R1+0x5bc], R9 ;  /* 0x0005bc0901007387 */ /* 0x0001e80000100800 */
[----:B------:R1:W-:Y:S04]  /*44d0*/  STL [R1+0x5a4], R0 ;  /* 0x0005a40001007387 */ /* 0x0003e80000100800 */
[----:B------:R4:W-:Y:S04]  /*44e0*/  STL [R1+0x540], R7 ;  /* 0x0005400701007387 */ /* 0x0009e80000100800 */
[----:B------:R-:W4:Y:S04]  /*44f0*/  LDL.64 R218, [R1+0x4a8] ;  /* 0x0004a80001da7983 */ /* 0x000f280000100a00 */
[----:B0-----:R-:W4:Y:S04]  /*4500*/  LDL.64 R8, [R1+0x470] ;  /* 0x0004700001087983 */ /* 0x001f280000100a00 */
        /* <DEDUP_REMOVED lines=11> */
[----:B------:R-:W4:Y:S04]  /*45c0*/  LDL R5, [R1+0x51c] ;  /* 0x00051c0001057983 */ /* 0x000f280000100800 */
[----:B-1----:R-:W4:Y:S01]  /*45d0*/  LDL R0, [R1+0x510] ;  /* 0x0005100001007983 */ /* 0x002f220000100800 */
[----:B--2---:R-:W-:-:S05]  /*45e0*/  IMAD.WIDE R10, R4, 0x2, R10 ;  /* 0x00000002040a7825 */ /* 0x004fca00078e020a */
[----:B------:R3:W2:Y:S02]  /*45f0*/  LDG.E.U16 R24, desc[UR28][R10.64] ;  /* 0x0000001c0a187981 */ /* 0x0006a4000c1e1500 */
[C---:B---3--:R-:W-:Y:S02]  /*4600*/  IMAD.WIDE R10, R4.reuse, 0x2, R216 ;  /* 0x00000002040a7825 */ /* 0x048fe400078e02d8 */
[----:B------:R-:W3:Y:S02]  /*4610*/  LDL.64 R216, [R1+0x4a0] ;  /* 0x0004a00001d87983 */ /* 0x000ee40000100a00 */
[C---:B----4-:R-:W-:Y:S02]  /*4620*/  IMAD.WIDE R14, R4.reuse, 0x2, R14 ;  /* 0x00000002040e7825 */ /* 0x050fe400078e020e */
[----:B------:R-:W4:Y:S02]  /*4630*/  LDG.E.U16 R11, desc[UR28][R10.64] ;  /* 0x0000001c0a0b7981 */ /* 0x000f24000c1e1500 */
[----:B------:R-:W-:-:S02]  /*4640*/  IMAD.WIDE R16, R4, 0x2, R16 ;  /* 0x0000000204107825 */ /* 0x000fc400078e0210 */
[----:B------:R0:W2:Y:S02]  /*4650*/  LDG.E.U16 R25, desc[UR28][R14.64] ;  /* 0x0000001c0e197981 */ /* 0x0000a4000c1e1500 */
[C---:B------:R-:W-:Y:S02]  /*4660*/  IMAD.WIDE R12, R4.reuse, 0x2, R12 ;  /* 0x00000002040c7825 */ /* 0x040fe400078e020c */
[----:B------:R1:W4:Y:S04]  /*4670*/  LDG.E.U16 R6, desc[UR28][R16.64] ;  /* 0x0000001c10067981 */ /* 0x000328000c1e1500 */
[----:B------:R1:W2:Y:S01]  /*4680*/  LDG.E.U16 R39, desc[UR28][R12.64] ;  /* 0x0000001c0c277981 */ /* 0x0002a2000c1e1500 */
[----:B0-----:R-:W-:-:S03]  /*4690*/  IMAD.WIDE R14, R4, 0x2, R226 ;  /* 0x00000002040e7825 */ /* 0x001fc600078e02e2 */
[----:B------:R-:W4:Y:S01]  /*46a0*/  LDL.64 R226, [R1+0x458] ;  /* 0x0004580001e27983 */ /* 0x000f220000100a00 */
[----:B------:R-:W-:-:S03]  /*46b0*/  IMAD.WIDE R26, R4, 0x2, R220 ;  /* 0x00000002041a7825 */ /* 0x000fc600078e02dc */
[----:B------:R-:W2:Y:S01]  /*46c0*/  LDL.64 R220, [R1+0x450] ;  /* 0x0004500001dc7983 */ /* 0x000ea20000100a00 */
[----:B-1----:R-:W-:-:S03]  /*46d0*/  IMAD.WIDE R16, R4, 0x2, R222 ;  /* 0x0000000204107825 */ /* 0x002fc600078e02de */
[----:B------:R-:W2:Y:S01]  /*46e0*/  LDL.64 R222, [R1+0x478] ;  /* 0x0004780001de7983 */ /* 0x000ea20000100a00 */
[----:B------:R-:W-:-:S03]  /*46f0*/  IMAD.WIDE R12, R4, 0x2, R22 ;  /* 0x00000002040c7825 */ /* 0x000fc600078e0216 */
[----:B------:R0:W2:Y:S04]  /*4700*/  LDG.E.U16 R23, desc[UR28][R14.64] ;  /* 0x0000001c0e177981 */ /* 0x0000a8000c1e1500 */
[----:B------:R3:W2:Y:S01]  /*4710*/  LDG.E.U16 R38, desc[UR28][R16.64] ;  /* 0x0000001c10267981 */ /* 0x0006a2000c1e1500 */
[----:B------:R-:W-:-:S03]  /*4720*/  IMAD.WIDE R18, R4, 0x2, R18 ;  /* 0x0000000204127825 */ /* 0x000fc600078e0212 */
[----:B------:R-:W2:Y:S01]  /*4730*/  LDG.E.U16 R30, desc[UR28][R26.64] ;  /* 0x0000001c1a1e7981 */ /* 0x000ea2000c1e1500 */
[----:B0-----:R-:W-:-:S03]  /*4740*/  IMAD.WIDE R14, R4, 0x2, R218 ;  /* 0x00000002040e7825 */ /* 0x001fc600078e02da */
[----:B------:R0:W2:Y:S01]  /*4750*/  LDG.E.U16 R31, desc[UR28][R18.64] ;  /* 0x0000001c121f7981 */ /* 0x0000a2000c1e1500 */
[----:B------:R-:W-:-:S03]  /*4760*/  IMAD.WIDE R28, R4, 0x2, R8 ;  /* 0x00000002041c7825 */ /* 0x000fc600078e0208 */
[----:B------:R-:W2:Y:S04]  /*4770*/  LDL.64 R218, [R1+0x448] ;  /* 0x0004480001da7983 */ /* 0x000ea80000100a00 */
[----:B------:R-:W2:Y:S01]  /*4780*/  LDL.64 R8, [R1+0x428] ;  /* 0x0004280001087983 */ /* 0x000ea20000100a00 */
[----:B------:R-:W-:-:S03]  /*4790*/  IMAD.WIDE R20, R4, 0x2, R20 ;  /* 0x0000000204147825 */ /* 0x000fc600078e0214 */
[----:B------:R-:W2:Y:S01]  /*47a0*/  LDG.E.U16 R12, desc[UR28][R12.64] ;  /* 0x0000001c0c0c7981 */ /* 0x000ea2000c1e1500 */
[----:B---3--:R-:W-:-:S03]  /*47b0*/  IMAD.WIDE R16, R4, 0x2, R216 ;  /* 0x0000000204107825 */ /* 0x008fc600078e02d8 */
[----:B------:R1:W3:Y:S04]  /*47c0*/  LDG.E.U16 R37, desc[UR28][R20.64] ;  /* 0x0000001c14257981 */ /* 0x0002e8000c1e1500 */
[----:B------:R-:W3:Y:S01]  /*47d0*/  LDL.64 R216, [R1+0x440] ;  /* 0x0004400001d87983 */ /* 0x000ee20000100a00 */
[----:B0-----:R-:W-:-:S03]  /*47e0*/  IMAD.WIDE R18, R4, 0x2, R238 ;  /* 0x0000000204127825 */ /* 0x001fc600078e02ee */
[----:B------:R-:W3:Y:S01]  /*47f0*/  LDG.E.U16 R13, desc[UR28][R14.64] ;  /* 0x0000001c0e0d7981 */ /* 0x000ee2000c1e1500 */
[----:B------:R-:W-:-:S03]  /*4800*/  IMAD.WIDE R26, R4, 0x2, R236 ;  /* 0x00000002041a7825 */ /* 0x000fc600078e02ec */
[----:B------:R0:W3:Y:S01]  /*4810*/  LDG.E.U16 R22, desc[UR28][R18.64] ;  /* 0x0000001c12167981 */ /* 0x0000e2000c1e1500 */
[----:B-1----:R-:W-:-:S03]  /*4820*/  IMAD.WIDE R20, R4, 0x2, R234 ;  /* 0x0000000204147825 */ /* 0x002fc600078e02ea */
[----:B------:R-:W3:Y:S01]  /*4830*/  LDL.64 R236, [R1+0x400] ;  /* 0x0004000001ec7983 */ /* 0x000ee20000100a00 */
[----:B------:R-:W-:-:S03]  /*4840*/  IMAD.WIDE R42, R4, 0x2, R224 ;  /* 0x00000002042a7825 */ /* 0x000fc600078e02e0 */
[----:B------:R4:W3:Y:S01]  /*4850*/  LDG.E.U16 R36, desc[UR28][R26.64] ;  /* 0x0000001c1a247981 */ /* 0x0008e2000c1e1500 */
[----:B0-----:R-:W-:-:S03]  /*4860*/  IMAD.WIDE R18, R4, 0x2, R232 ;  /* 0x0000000204127825 */ /* 0x001fc600078e02e8 */
[----:B------:R-:W3:Y:S04]  /*4870*/  LDL.64 R224, [R1+0x438] ;  /* 0x0004380001e07983 */ /* 0x000ee80000100a00 */
[----:B------:R0:W3:Y:S01]  /*4880*/  LDG.E.U16 R10, desc[UR28][R18.64] ;  /* 0x0000001c120a7981 */ /* 0x0000e2000c1e1500 */
[----:B----4-:R-:W-:-:S03]  /*4890*/  IMAD.WIDE R26, R4, 0x2, R226 ;  /* 0x00000002041a7825 */ /* 0x010fc600078e02e2 */
[----:B------:R-:W4:Y:S01]  /*48a0*/  LDL.64 R232, [R1+0x3f0] ;  /* 0x0003f00001e87983 */ /* 0x000f220000100a00 */
[----:B--2---:R-:W-:-:S03]  /*48b0*/  IMAD.WIDE R14, R4, 0x2, R222 ;  /* 0x00000002040e7825 */ /* 0x004fc600078e02de */
[----:B------:R-:W2:Y:S01]  /*48c0*/  LDG.E.U16 R21, desc[UR28][R20.64] ;  /* 0x0000001c14157981 */ /* 0x000ea2000c1e1500 */
[----:B0-----:R-:W-:-:S03]  /*48d0*/  IMAD.WIDE R18, R4, 0x2, R220 ;  /* 0x0000000204127825 */ /* 0x001fc600078e02dc */
[----:B------:R-:W2:Y:S04]  /*48e0*/  LDL.64 R220, [R1+0x410] ;  /* 0x0004100001dc7983 */ /* 0x000ea80000100a00 */
[----:B------:R-:W2:Y:S04]  /*48f0*/  LDL.64 R222, [R1+0x430] ;  /* 0x0004300001de7983 */ /* 0x000ea80000100a00 */
[----:B------:R0:W2:Y:S04]  /*4900*/  LDG.E.U16 R34, desc[UR28][R26.64] ;  /* 0x0000001c1a227981 */ /* 0x0000a8000c1e1500 */
[----:B------:R3:W2:Y:S01]  /*4910*/  LDG.E.U16 R20, desc[UR28][R28.64] ;  /* 0x0000001c1c147981 */ /* 0x0006a2000c1e1500 */
[----:B------:R-:W-:-:S03]  /*4920*/  IMAD.WIDE R44, R4, 0x2, R8 ;  /* 0x00000002042c7825 */ /* 0x000fc600078e0208 */
[----:B------:R-:W2:Y:S01]  /*4930*/  LDL.64 R8, [R1+0x3d0] ;  /* 0x0003d00001087983 */ /* 0x000ea20000100a00 */
[----:B0-----:R-:W-:-:S03]  /*4940*/  IMAD.WIDE R26, R4, 0x2, R218 ;  /* 0x00000002041a7825 */ /* 0x001fc600078e02da */
[----:B------:R-:W2:Y:S04]  /*4950*/  LDL.64 R218, [R1+0x3e0] ;  /* 0x0003e00001da7983 */ /* 0x000ea80000100a00 */
[----:B------:R-:W2:Y:S04]  /*4960*/  LDL.64 R238, [R1+0x408] ;  /* 0x0004080001ee7983 */ /* 0x000ea80000100a00 */
[----:B------:R0:W2:Y:S01]  /*4970*/  LDG.E.U16 R35, desc[UR28][R14.64] ;  /* 0x0000001c0e237981 */ /* 0x0000a2000c1e1500 */
[----:B------:R-:W-:-:S03]  /*4980*/  IMAD.WIDE R40, R4, 0x2, R228 ;  /* 0x0000000204287825 */ /* 0x000fc600078e02e4 */
[----:B------:R-:W2:Y:S04]  /*4990*/  LDL.64 R234, [R1+0x3f8] ;  /* 0x0003f80001ea7983 */ /* 0x000ea80000100a00 */
[----:B------:R-:W2:Y:S04]  /*49a0*/  LDL.64 R228, [R1+0x3c8] ;  /* 0x0003c80001e47983 */ /* 0x000ea80000100a00 */
[----:B------:R-:W2:Y:S01]  /*49b0*/  LDL.64 R226, [R1+0x3a8] ;  /* 0x0003a80001e27983 */ /* 0x000ea20000100a00 */
[----:B------:R-:W-:-:S03]  /*49c0*/  IMAD.WIDE R50, R4, 0x2, R240 ;  /* 0x0000000204327825 */ /* 0x000fc600078e02f0 */
[----:B------:R-:W2:Y:S04]  /*49d0*/  LDG.E.U16 R26, desc[UR28][R26.64] ;  /* 0x0000001c1a1a7981 */ /* 0x000ea8000c1e1500 */
[----:B------:R-:W2:Y:S01]  /*49e0*/  LDG.E.U16 R16, desc[UR28][R16.64] ;  /* 0x0000001c10107981 */ /* 0x000ea2000c1e1500 */
[----:B------:R-:W-:-:S03]  /*49f0*/  IMAD.WIDE R52, R4, 0x2, R242 ;  /* 0x0000000204347825 */ /* 0x000fc600078e02f2 */
[----:B------:R-:W2:Y:S04]  /*4a00*/  LDG.E.U16 R40, desc[UR28][R40.64] ;  /* 0x0000001c28287981 */ /* 0x000ea8000c1e1500 */
[----:B------:R-:W2:Y:S04]  /*4a10*/  LDG.E.U16 R19, desc[UR28][R18.64] ;  /* 0x0000001c12137981 */ /* 0x000ea8000c1e1500 */
[----:B------:R-:W2:Y:S01]  /*4a20*/  LDG.E.U16 R42, desc[UR28][R42.64] ;  /* 0x0000001c2a2a7981 */ /* 0x000ea2000c1e1500 */
[----:B---3--:R-:W-:-:S03]  /*4a30*/  IMAD.WIDE R28, R4, 0x2, R216 ;  /* 0x00000002041c7825 */ /* 0x008fc600078e02d8 */
[----:B------:R1:W3:Y:S04]  /*4a40*/  LDG.E.U16 R27, desc[UR28][R44.64] ;  /* 0x0000001c2c1b7981 */ /* 0x0002e8000c1e1500 */
[----:B------:R-:W3:Y:S01]  /*4a50*/  LDL.64 R216, [R1+0x3d8] ;  /* 0x0003d80001d87983 */ /* 0x000ee20000100a00 */
[----:B0-----:R-:W-:-:S03]  /*4a60*/  IMAD.WIDE R14, R4, 0x2, R230 ;  /* 0x00000002040e7825 */ /* 0x001fc600078e02e6 */
[----:B------:R-:W3:Y:S01]  /*4a70*/  LDL.64 R230, [R1+0x3e8] ;  /* 0x0003e80001e67983 */ /* 0x000ee20000100a00 */
[----:B-1----:R-:W-:-:S03]  /*4a80*/  IMAD.WIDE R44, R4, 0x2, R236 ;  /* 0x00000002042c7825 */ /* 0x002fc600078e02ec */
[----:B------:R-:W3:Y:S04]  /*4a90*/  LDL.64 R242, [R1+0x360] ;  /* 0x0003600001f27983 */ /* 0x000ee80000100a00 */
[----:B------:R4:W3:Y:S01]  /*4aa0*/  LDG.E.U16 R41, desc[UR28][R44.64] ;  /* 0x0000001c2c297981 */ /* 0x0008e2000c1e1500 */
[----:B------:R-:W-:-:S03]  /*4ab0*/  IMAD.WIDE R32, R4, 0x2, R224 ;  /* 0x0000000204207825 */ /* 0x000fc600078e02e0 */
[----:B------:R-:W3:Y:S04]  /*4ac0*/  LDL.64 R240, [R1+0x340] ;  /* 0x0003400001f07983 */ /* 0x000ee80000100a00 */
[----:B------:R-:W3:Y:S01]  /*4ad0*/  LDL.64 R224, [R1+0x388] ;  /* 0x0003880001e07983 */ /* 0x000ee20000100a00 */
[----:B----4-:R-:W-:-:S03]  /*4ae0*/  IMAD.WIDE R44, R4, 0x2, R232 ;  /* 0x00000002042c7825 */ /* 0x010fc600078e02e8 */
[----:B------:R-:W4:Y:S04]  /*4af0*/  LDG.E.U16 R33, desc[UR28][R32.64] ;  /* 0x0000001c20217981 */ /* 0x000f28000c1e1500 */
[----:B------:R0:W4:Y:S01]  /*4b00*/  LDG.E.U16 R54, desc[UR28][R44.64] ;  /* 0x0000001c2c367981 */ /* 0x000122000c1e1500 */
[----:B--2---:R-:W-:-:S03]  /*4b10*/  IMAD.WIDE R48, R4, 0x2, R220 ;  /* 0x0000000204307825 */ /* 0x004fc600078e02dc */
[----:B------:R-:W2:Y:S01]  /*4b20*/  LDG.E.U16 R29, desc[UR28][R28.64] ;  /* 0x0000001c1c1d7981 */ /* 0x000ea2000c1e1500 */
[----:B------:R-:W-:-:S03]  /*4b30*/  IMAD.WIDE R46, R4, 0x2, R222 ;  /* 0x00000002042e7825 */ /* 0x000fc600078e02de */
[----:B------:R1:W4:Y:S04]  /*4b40*/  LDG.E.U16 R17, desc[UR28][R48.64] ;  /* 0x0000001c30117981 */ /* 0x000328000c1e1500 */
[----:B------:R-:W2:Y:S04]  /*4b50*/  LDL.64 R222, [R1+0x368] ;  /* 0x0003680001de7983 */ /* 0x000ea80000100a00 */
[----:B------:R-:W4:Y:S04]  /*4b60*/  LDL.64 R220, [R1+0x348] ;  /* 0x0003480001dc7983 */ /* 0x000f280000100a00 */
[----:B------:R3:W4:Y:S01]  /*4b70*/  LDG.E.U16 R32, desc[UR28][R50.64] ;  /* 0x0000001c32207981 */ /* 0x000722000c1e1500 */
[----:B0-----:R-:W-:-:S03]  /*4b80*/  IMAD.WIDE R44, R4, 0x2, R8 ;  /* 0x00000002042c7825 */ /* 0x001fc600078e0208 */
[----:B------:R-:W4:Y:S01]  /*4b90*/  LDL.64 R8, [R1+0x3a0] ;  /* 0x0003a00001087983 */ /* 0x000f220000100a00 */
[----:B-1----:R-:W-:-:S03]  /*4ba0*/  IMAD.WIDE R48, R4, 0x2, R218 ;  /* 0x0000000204307825 */ /* 0x002fc600078e02da */
[----:B------:R-:W4:Y:S04]  /*4bb0*/  LDL.64 R218, [R1+0x328] ;  /* 0x0003280001da7983 */ /* 0x000f280000100a00 */
[----:B------:R0:W4:Y:S04]  /*4bc0*/  LDG.E.U16 R18, desc[UR28][R46.64] ;  /* 0x0000001c2e127981 */ /* 0x000128000c1e1500 */
[----:B------:R-:W4:Y:S04]  /*4bd0*/  LDG.E.U16 R14, desc[UR28][R14.64] ;  /* 0x0000001c0e0e7981 */ /* 0x000f28000c1e1500 */
[----:B------:R-:W4:Y:S04]  /*4be0*/  LDL.64 R236, [R1+0x3b8] ;  /* 0x0003b80001ec7983 */ /* 0x000f280000100a00 */
[----:B------:R-:W4:Y:S01]  /*4bf0*/  LDL.64 R232, [R1+0x378] ;  /* 0x0003780001e87983 */ /* 0x000f220000100a00 */
[----:B---3--:R-:W-:-:S03]  /*4c00*/  IMAD.WIDE R50, R4, 0x2, R216 ;  /* 0x0000000204327825 */ /* 0x008fc600078e02d8 */
[----:B------:R1:W3:Y:S04]  /*4c10*/  LDG.E.U16 R15, desc[UR28][R52.64] ;  /* 0x0000001c340f7981 */ /* 0x0002e8000c1e1500 */
[----:B------:R-:W3:Y:S01]  /*4c20*/  LDL.64 R216, [R1+0x3c0] ;  /* 0x0003c00001d87983 */ /* 0x000ee20000100a00 */
[----:B0-----:R-:W-:-:S03]  /*4c30*/  IMAD.WIDE R46, R4, 0x2, R238 ;  /* 0x00000002042e7825 */ /* 0x001fc600078e02ee */
[----:B------:R-:W3:Y:S04]  /*4c40*/  LDL.64 R238, [R1+0x320] ;  /* 0x0003200001ee7983 */ /* 0x000ee80000100a00 */
[----:B------:R0:W3:Y:S01]  /*4c50*/  LDG.E.U16 R28, desc[UR28][R46.64] ;  /* 0x0000001c2e1c7981 */ /* 0x0000e2000c1e1500 */
[----:B-1----:R-:W-:-:S03]  /*4c60*/  IMAD.WIDE R52, R4, 0x2, R234 ;  /* 0x0000000204347825 */ /* 0x002fc600078e02ea */
[----:B------:R-:W3:Y:S04]  /*4c70*/  LDL.64 R234, [R1+0x398] ;  /* 0x0003980001ea7983 */ /* 0x000ee80000100a00 */
[----:B------:R1:W3:Y:S01]  /*4c80*/  LDG.E.U16 R56, desc[UR28][R48.64] ;  /* 0x0000001c30387981 */ /* 0x0002e2000c1e1500 */
        /* <DEDUP_REMOVED lines=12> */
[----:B--2---:R-:W-:-:S03]  /*4d50*/  IMAD.WIDE R52, R4, 0x2, R222 ;  /* 0x0000000204347825 */ /* 0x004fc600078e02de */
[----:B------:R0:W2:Y:S04]  /*4d60*/  LDG.E.U16 R59, desc[UR28][R46.64] ;  /* 0x0000001c2e3b7981 */ /* 0x0000a8000c1e1500 */
[----:B------:R-:W2:Y:S01]  /*4d70*/  LDL.64 R222, [R1+0x390] ;  /* 0x0003900001de7983 */ /* 0x000ea20000100a00 */
[----:B----4-:R-:W-:-:S03]  /*4d80*/  IMAD.WIDE R44, R4, 0x2, R220 ;  /* 0x00000002042c7825 */ /* 0x010fc600078e02dc */
[----:B------:R-:W4:Y:S01]  /*4d90*/  LDG.E.U16 R60, desc[UR28][R48.64] ;  /* 0x0000001c303c7981 */ /* 0x000f22000c1e1500 */
[----:B0-----:R-:W-:-:S03]  /*4da0*/  IMAD.WIDE R46, R4, 0x2, R218 ;  /* 0x00000002042e7825 */ /* 0x001fc600078e02da */
[----:B------:R-:W4:Y:S04]  /*4db0*/  LDL.64 R220, [R1+0x370] ;  /* 0x0003700001dc7983 */ /* 0x000f280000100a00 */
[----:B------:R0:W4:Y:S04]  /*4dc0*/  LDG.E.U16 R61, desc[UR28][R50.64] ;  /* 0x0000001c323d7981 */ /* 0x000128000c1e1500 */
[----:B------:R-:W4:Y:S04]  /*4dd0*/  LDL.64 R218, [R1+0x350] ;  /* 0x0003500001da7983 */ /* 0x000f280000100a00 */
[----:B------:R1:W4:Y:S01]  /*4de0*/  LDG.E.U16 R62, desc[UR28][R52.64] ;  /* 0x0000001c343e7981 */ /* 0x000322000c1e1500 */
[----:B0-----:R-:W-:-:S03]  /*4df0*/  IMAD.WIDE R50, R4, 0x2, R8 ;  /* 0x0000000204327825 */ /* 0x001fc600078e0208 */
[----:B------:R-:W4:Y:S04]  /*4e00*/  LDL.64 R8, [R1+0x310] ;  /* 0x0003100001087983 */ /* 0x000f280000100a00 */
[----:B------:R0:W4:Y:S04]  /*4e10*/  LDG.E.U16 R63, desc[UR28][R44.64] ;  /* 0x0000001c2c3f7981 */ /* 0x000128000c1e1500 */
[----:B------:R0:W4:Y:S01]  /*4e20*/  LDG.E.U16 R64, desc[UR28][R46.64] ;  /* 0x0000001c2e407981 */ /* 0x000122000c1e1500 */
[----:B---3--:R-:W-:-:S03]  /*4e30*/  IMAD.WIDE R48, R4, 0x2, R216 ;  /* 0x0000000204307825 */ /* 0x008fc600078e02d8 */
[----:B------:R-:W3:Y:S04]  /*4e40*/  LDG.E.U16 R66, desc[UR28][R50.64] ;  /* 0x0000001c32427981 */ /* 0x000ee8000c1e1500 */
[----:B------:R-:W3:Y:S01]  /*4e50*/  LDL.64 R216, [R1+0x330] ;  /* 0x0003300001d87983 */ /* 0x000ee20000100a00 */
[----:B-1----:R-:W-:-:S03]  /*4e60*/  IMAD.WIDE R52, R4, 0x2, R244 ;  /* 0x0000000204347825 */ /* 0x002fc600078e02f4 */
[----:B------:R1:W3:Y:S01]  /*4e70*/  LDG.E.U16 R65, desc[UR28][R48.64] ;  /* 0x0000001c30417981 */ /* 0x0002e2000c1e1500 */
[----:B0-----:R-:W-:-:S03]  /*4e80*/  IMAD.WIDE R44, R4, 0x2, R242 ;  /* 0x00000002042c7825 */ /* 0x001fc600078e02f2 */
[----:B------:R0:W3:Y:S01]  /*4e90*/  LDG.E.U16 R67, desc[UR28][R52.64] ;  /* 0x0000001c34437981 */ /* 0x0000e2000c1e1500 */
[----:B------:R-:W-:-:S03]  /*4ea0*/  IMAD.WIDE R46, R4, 0x2, R240 ;  /* 0x00000002042e7825 */ /* 0x000fc600078e02f0 */
[----:B------:R0:W3:Y:S01]  /*4eb0*/  LDG.E.U16 R68, desc[UR28][R44.64] ;  /* 0x0000001c2c447981 */ /* 0x0000e2000c1e1500 */
[----:B-1----:R-:W-:-:S03]  /*4ec0*/  IMAD.WIDE R48, R4, 0x2, R238 ;  /* 0x0000000204307825 */ /* 0x002fc600078e02ee */
[----:B------:R1:W3:Y:S04]  /*4ed0*/  LDG.E.U16 R69, desc[UR28][R46.64] ;  /* 0x0000001c2e457981 */ /* 0x0002e8000c1e1500 */
[----:B------:R1:W3:Y:S01]  /*4ee0*/  LDG.E.U16 R70, desc[UR28][R48.64] ;  /* 0x0000001c30467981 */ /* 0x0002e2000c1e1500 */
[----:B------:R-:W-:-:S04]  /*4ef0*/  IMAD.WIDE R50, R4, 0x2, R236 ;  /* 0x0000000204327825 */ /* 0x000fc800078e02ec */
[C---:B0-----:R-:W-:Y:S01]  /*4f00*/  IMAD.WIDE R52, R4.reuse, 0x2, R234 ;  /* 0x0000000204347825 */ /* 0x041fe200078e02ea */
[----:B------:R0:W3:Y:S03]  /*4f10*/  LDG.E.U16 R71, desc[UR28][R50.64] ;  /* 0x0000001c32477981 */ /* 0x0000e6000c1e1500 */
[C---:B------:R-:W-:Y:S01]  /*4f20*/  IMAD.WIDE R44, R4.reuse, 0x2, R232 ;  /* 0x00000002042c7825 */ /* 0x040fe200078e02e8 */
[----:B------:R0:W3:Y:S03]  /*4f30*/  LDG.E.U16 R72, desc[UR28][R52.64] ;  /* 0x0000001c34487981 */ /* 0x0000e6000c1e1500 */
[C---:B-1----:R-:W-:Y:S01]  /*4f40*/  IMAD.WIDE R46, R4.reuse, 0x2, R230 ;  /* 0x00000002042e7825 */ /* 0x042fe200078e02e6 */
[----:B------:R2:W3:Y:S03]  /*4f50*/  LDG.E.U16 R73, desc[UR28][R44.64] ;  /* 0x0000001c2c497981 */ /* 0x0004e6000c1e1500 */
[C---:B------:R-:W-:Y:S01]  /*4f60*/  IMAD.WIDE R48, R4.reuse, 0x2, R228 ;  /* 0x0000000204307825 */ /* 0x040fe200078e02e4 */
[----:B------:R4:W3:Y:S03]  /*4f70*/  LDG.E.U16 R74, desc[UR28][R46.64] ;  /* 0x0000001c2e4a7981 */ /* 0x0008e6000c1e1500 */
[C---:B0-----:R-:W-:Y:S01]  /*4f80*/  IMAD.WIDE R50, R4.reuse, 0x2, R226 ;  /* 0x0000000204327825 */ /* 0x041fe200078e02e2 */
[----:B------:R0:W3:Y:S04]  /*4f90*/  LDG.E.U16 R75, desc[UR28][R48.64] ;  /* 0x0000001c304b7981 */ /* 0x0000e8000c1e1500 */
[----:B------:R-:W3:Y:S01]  /*4fa0*/  LDG.E.U16 R76, desc[UR28][R50.64] ;  /* 0x0000001c324c7981 */ /* 0x000ee2000c1e1500 */
[----:B------:R-:W-:-:S04]  /*4fb0*/  IMAD.WIDE R52, R4, 0x2, R224 ;  /* 0x0000000204347825 */ /* 0x000fc800078e02e0 */
[C---:B--2---:R-:W-:Y:S01]  /*4fc0*/  IMAD.WIDE R44, R4.reuse, 0x2, R222 ;  /* 0x00000002042c7825 */ /* 0x044fe200078e02de */
[----:B------:R1:W2:Y:S05]  /*4fd0*/  LDG.E.U16 R77, desc[UR28][R52.64] ;  /* 0x0000001c344d7981 */ /* 0x0002aa000c1e1500 */
[----:B------:R-:W2:Y:S01]  /*4fe0*/  LDG.E.U16 R44, desc[UR28][R44.64] ;  /* 0x0000001c2c2c7981 */ /* 0x000ea2000c1e1500 */
[----:B----4-:R-:W-:-:S06]  /*4ff0*/  IMAD.WIDE R46, R4, 0x2, R220 ;  /* 0x00000002042e7825 */ /* 0x010fcc00078e02dc */
[----:B------:R-:W4:Y:S01]  /*5000*/  LDG.E.U16 R46, desc[UR28][R46.64] ;  /* 0x0000001c2e2e7981 */ /* 0x000f22000c1e1500 */
[----:B0-----:R-:W-:-:S06]  /*5010*/  IMAD.WIDE R48, R4, 0x2, R218 ;  /* 0x0000000204307825 */ /* 0x001fcc00078e02da */
[----:B------:R-:W4:Y:S01]  /*5020*/  LDG.E.U16 R48, desc[UR28][R48.64] ;  /* 0x0000001c30307981 */ /* 0x000f22000c1e1500 */
[----:B-1----:R-:W-:-:S06]  /*5030*/  IMAD.WIDE R52, R4, 0x2, R8 ;  /* 0x0000000204347825 */ /* 0x002fcc00078e0208 */
[----:B------:R-:W4:Y:S01]  /*5040*/  LDG.E.U16 R52, desc[UR28][R52.64] ;  /* 0x0000001c34347981 */ /* 0x000f22000c1e1500 */
[----:B---3--:R-:W-:-:S06]  /*5050*/  IMAD.WIDE R50, R4, 0x2, R216 ;  /* 0x0000000204327825 */ /* 0x008fcc00078e02d8 */
[----:B------:R-:W3:Y:S01]  /*5060*/  LDG.E.U16 R50, desc[UR28][R50.64] ;  /* 0x0000001c32327981 */ /* 0x000ee2000c1e1500 */
[----:B------:R-:W-:Y:S01]  /*5070*/  BAR.SYNC.DEFER_BLOCKING 0x0 ;  /* 0x0000000000007b1d */ /* 0x000fe20000010000 */
[----:B------:R-:W-:-:S05]  /*5080*/  LOP3.LUT R7, R3, 0x20, RZ, 0x3c, !PT ;  /* 0x0000002003077812 */ /* 0x000fca00078e3cff */
        /* <DEDUP_REMOVED lines=58> */
[----:B--2---:R-:W-:Y:S04]  /*5430*/  STS.U16 [R0+UR21+0x6b00], R77 ;  /* 0x006b004d00007988 */ /* 0x004fe80008000415 */
[----:B------:R-:W-:Y:S04]  /*5440*/  STS.U16 [R0+UR21+0x6f00], R44 ;  /* 0x006f002c00007988 */ /* 0x000fe80008000415 */
[----:B----4-:R-:W-:Y:S04]  /*5450*/  STS.U16 [R0+UR21+0x7300], R46 ;  /* 0x0073002e00007988 */ /* 0x010fe80008000415 */
[----:B------:R-:W-:Y:S04]  /*5460*/  STS.U16 [R0+UR21+0x7700], R48 ;  /* 0x0077003000007988 */ /* 0x000fe80008000415 */
[----:B---3--:R-:W-:Y:S04]  /*5470*/  STS.U16 [R0+UR21+0x7b00], R50 ;  /* 0x007b003200007988 */ /* 0x008fe80008000415 */
[----:B------:R0:W-:Y:S01]  /*5480*/  STS.U16 [R0+UR21+0x7f00], R52 ;  /* 0x007f003400007988 */ /* 0x0001e20008000415 */
[----:B------:R1:W-:Y:S06]  /*5490*/  MEMBAR.ALL.CTA ;  /* 0x0000000000007992 */ /* 0x0003ec0000008000 */
[----:B-1----:R-:W1:Y:S02]  /*54a0*/  FENCE.VIEW.ASYNC.S ;  /* 0x00000000000073c6 */ /* 0x002e640000000000 */
[----:B-1----:R-:W-:Y:S06]  /*54b0*/  BAR.SYNC.DEFER_BLOCKING 0x0 ;  /* 0x0000000000007b1d */ /* 0x002fec0000010000 */
[----:B------:R-:W-:Y:S01]  /*54c0*/  UMOV UR33, 0x40000040 ;  /* 0x4000004000217882 */ /* 0x000fe20000000000 */
[----:B0-----:R-:W-:-:S06]  /*54d0*/  WARPGROUP.ARRIVE ;  /* 0x00000000000079c5 */ /* 0x001fcc0000000000 */
[----:B------:R-:W-:-:S12]  /*54e0*/  HGMMA.64x128x16.F32.BF16 R88, gdesc[UR32].tnspA, RZ, !UPT ;  /* 0x21e00000205879f0 */ /* 0x000fd8000c7018ff */
[----:B------:R-:W-:Y:S01]  /*54f0*/  HGMMA.64x128x16.F32.BF16 R88, gdesc[UR8].tnspA, R88 ;  /* 0x21e00000085879f0 */ /* 0x000fe20008701858 */
[----:B------:R-:W-:-:S11]  /*5500*/  UMOV UR38, UR34 ;  /* 0x0000002200267c82 */ /* 0x000fd60008000000 */
[----:B------:R-:W-:Y:S01]  /*5510*/  HGMMA.64x128x16.F32.BF16 R88, gdesc[UR12].tnspA, R88 ;  /* 0x21e000000c5879f0 */ /* 0x000fe20008701858 */
[----:B------:R-:W-:-:S11]  /*5520*/  UMOV UR39, UR35 ;  /* 0x0000002300277c82 */ /* 0x000fd60008000000 */
[----:B------:R-:W-:-:S12]  /*5530*/  HGMMA.64x128x16.F32.BF16 R88, gdesc[UR16].tnspA, R88 ;  /* 0x21e00000105879f0 */ /* 0x000fd80008701858 */
[----:B------:R-:W-:Y:S01]  /*5540*/  HGMMA.64x128x16.F32.BF16 R24, gdesc[UR36].tnspA, RZ, !UPT ;  /* 0x21e00000241879f0 */ /* 0x000fe2000c7018ff */
[----:B------:R-:W-:Y:S01]  /*5550*/  UMOV UR42, UR10 ;  /* 0x0000000a002a7c82 */ /* 0x000fe20008000000 */
[----:B------:R-:W-:Y:S01]  /*5560*/  UMOV UR43, UR11 ;  /* 0x0000000b002b7c82 */ /* 0x000fe20008000000 */
[----:B------:R-:W0:Y:S02]  /*5570*/  S2R R0, SR_TID.X ;  /* 0x0000000000007919 */ /* 0x000e240000002100 */
[----:B0-----:R-:W-:-:S05]  /*5580*/  IMAD.SHL.U32 R0, R0, 0x2, RZ ;  /* 0x0000000200007824 */ /* 0x001fca00078e00ff */
[----:B------:R-:W-:-:S04]  /*5590*/  LOP3.LUT R0, R0, 0x6, RZ, 0xc0, !PT ;  /* 0x0000000600007812 */ /* 0x000fc800078ec0ff */
[----:B------:R-:W-:Y:S01]  /*55a0*/  IADD3 R6, P5, R0, UR5, RZ ;  /* 0x0000000500067c10 */ /* 0x000fe2000ffbe0ff */
[----:B------:R-:W-:Y:S03]  /*55b0*/  HGMMA.64x128x16.F32.BF16 R24, gdesc[UR40].tnspA, R24 ;  /* 0x21e00000281879f0 */ /* 0x000fe60008701818 */
[----:B------:R-:W-:Y:S01]  /*55c0*/  IADD3 RZ, P4, R6, 0x78, RZ ;  /* 0x0000007806ff7810 */ /* 0x000fe20007f9e0ff */
[----:B------:R-:W-:Y:S01]  /*55d0*/  IMAD.X R17, RZ, RZ, UR4, P5 ;  /* 0x00000004ff117e24 */ /* 0x000fe2000a8e06ff */
[----:B------:R-:W-:-:S03]  /*55e0*/  IADD3 R232, P3, R0, UR5, RZ ;  /* 0x0000000500e87c10 */ /* 0x000fc6000ff7e0ff */
[----:B------:R-:W-:Y:S01]  /*55f0*/  IMAD.X R19, RZ, RZ, R17, P4 ;  /* 0x000000ffff137224 */ /* 0x000fe200020e0611 */
[----:B------:R-:W-:Y:S01]  /*5600*/  IADD3 R230, P4, R232, 0x40, RZ ;  /* 0x00000040e8e67810 */ /* 0x000fe20007f9e0ff */
[----:B------:R-:W-:Y:S01]  /*5610*/  IMAD.X R231, RZ, RZ, UR4, P3 ;  /* 0x00000004ffe77e24 */ /* 0x000fe200098e06ff */
[----:B------:R-:W-:-:S03]  /*5620*/  LOP3.LUT R0, R2, 0x8, RZ, 0xfc, !PT ;  /* 0x0000000802007812 */ /* 0x000fc600078efcff */
[--C-:B------:R-:W-:Y:S01]  /*5630*/  IMAD.X R5, RZ, RZ, R231.reuse, P4 ;  /* 0x000000ffff057224 */ /* 0x100fe200020e06e7 */
[C---:B------:R-:W-:Y:S02]  /*5640*/  IADD3 R227, P4, R232.reuse, 0x9, RZ ;  /* 0x00000009e8e37810 */ /* 0x040fe40007f9e0ff */
[C---:B------:R-:W-:Y:S02]  /*5650*/  IADD3 R228, P3, R232.reuse, 0x8, RZ ;  /* 0x00000008e8e47810 */ /* 0x040fe40007f7e0ff */
[----:B------:R-:W-:Y:S02]  /*5660*/  IADD3.X R233, RZ, R231, RZ, P4, !PT ;  /* 0x000000e7ffe97210 */ /* 0x000fe400027fe4ff */
[CC--:B------:R-:W-:Y:S02]  /*5670*/  ISETP.GT.U32.AND P5, PT, R232.reuse, R0.reuse, PT ;  /* 0x00000000e800720c */ /* 0x0c0fe40003fa4070 */
[C---:B------:R-:W-:Y:S01]  /*5680*/  ISETP.GE.U32.AND P6, PT, R232.reuse, R0, PT ;  /* 0x00000000e800720c */ /* 0x040fe20003fc6070 */
[----:B------:R-:W-:Y:S01]  /*5690*/  IMAD.X R0, RZ, RZ, R231, P3 ;  /* 0x000000ffff007224 */ /* 0x000fe200018e06e7 */
[----:B------:R-:W-:-:S02]  /*56a0*/  IADD3 R224, P4, R232, 0x18, RZ ;  /* 0x00000018e8e07810 */ /* 0x000fc40007f9e0ff */
[----:B------:R-:W-:-:S03]  /*56b0*/  IADD3 R226, P3, R232, 0x11, RZ ;  /* 0x00000011e8e27810 */ /* 0x000fc60007f7e0ff */
[--C-:B------:R-:W-:Y:S01]  /*56c0*/  IMAD.X R237, RZ, RZ, R231.reuse, P4 ;  /* 0x000000ffffed7224 */ /* 0x100fe200020e06e7 */
[C---:B------:R-:W-:Y:S01]  /*56d0*/  IADD3 R22, P4, R232.reuse, 0x21, RZ ;  /* 0x00000021e8167810 */ /* 0x040fe20007f9e0ff */
[----:B------:R-:W-:Y:S01]  /*56e0*/  IMAD.X R234, RZ, RZ, R231, P3 ;  /* 0x000000ffffea7224 */ /* 0x000fe200018e06e7 */
[----:B------:R-:W-:-:S03]  /*56f0*/  IADD3 R222, P3, R232, 0x20, RZ ;  /* 0x00000020e8de7810 */ /* 0x000fc60007f7e0ff */
[--C-:B------:R-:W-:Y:S01]  /*5700*/  IMAD.X R238, RZ, RZ, R231.reuse, P4 ;  /* 0x000000ffffee7224 */ /* 0x100fe200020e06e7 */
[C---:B------:R-:W-:Y:S01]  /*5710*/  IADD3 R217, P4, R232.reuse, 0x30, RZ ;  /* 0x00000030e8d97810 */ /* 0x040fe20007f9e0ff */
[--C-:B------:R-:W-:Y:S01]  /*5720*/  IMAD.X R239, RZ, RZ, R231.reuse, P3 ;  /* 0x000000ffffef7224 */ /* 0x100fe200018e06e7 */
[C---:B------:R-:W-:Y:S02]  /*5730*/  IADD3 R219, P3, R232.reuse, 0x29, RZ ;  /* 0x00000029e8db7810 */ /* 0x040fe40007f7e0ff */
[----:B------:R-:W-:Y:S02]  /*5740*/  IADD3.X R241, RZ, R231, RZ, P4, !PT ;  /* 0x000000e7fff17210 */ /* 0x000fe400027fe4ff */
[C---:B------:R-:W-:Y:S01]  /*5750*/  IADD3 R221, P4, R232.reuse, 0x39, RZ ;  /* 0x00000039e8dd7810 */ /* 0x040fe20007f9e0ff */
[----:B------:R-:W-:Y:S01]  /*5760*/  IMAD.X R242, RZ, RZ, R231, P3 ;  /* 0x000000fffff27224 */ /* 0x000fe200018e06e7 */
[----:B------:R-:W-:-:S03]  /*5770*/  IADD3 R216, P3, R232, 0x38, RZ ;  /* 0x00000038e8d87810 */ /* 0x000fc60007f7e0ff */
[--C-:B------:R-:W-:Y:S01]  /*5780*/  IMAD.X R244, RZ, RZ, R231.reuse, P4 ;  /* 0x000000fffff47224 */ /* 0x100fe200020e06e7 */
[C---:B------:R-:W-:Y:S01]  /*5790*/  IADD3 R21, P4, R232.reuse, 0x49, RZ ;  /* 0x00000049e8157810 */ /* 0x040fe20007f9e0ff */
[--C-:B------:R-:W-:Y:S01]  /*57a0*/  IMAD.X R245, RZ, RZ, R231.reuse, P3 ;  /* 0x000000fffff57224 */ /* 0x100fe200018e06e7 */
[----:B------:R-:W-:Y:S01]  /*57b0*/  IADD3 R23, P3, R232, 0x41, RZ ;  /* 0x00000041e8177810 */ /* 0x000fe20007f7e0ff */
[----:B------:R-:W-:Y:S01]  /*57c0*/  UMOV UR46, UR14 ;  /* 0x0000000e002e7c82 */ /* 0x000fe20008000000 */
[----:B------:R-:W-:Y:S01]  /*57d0*/  UMOV UR47, UR15 ;  /* 0x0000000f002f7c82 */ /* 0x000fe20008000000 */
[----:B------:R-:W-:Y:S01]  /*57e0*/  IADD3 RZ, P1, R6, 0x79, RZ ;  /* 0x0000007906ff7810 */ /* 0x000fe20007f3e0ff */
[--C-:B------:R-:W-:Y:S01]  /*57f0*/  IMAD.X R248, RZ, RZ, R231.reuse, P4 ;  /* 0x000000fffff87224 */ /* 0x100fe200020e06e7 */
[C---:B------:R-:W-:Y:S01]  /*5800*/  IADD3 R6, P4, R232.reuse, 0x51, RZ ;  /* 0x00000051e8067810 */ /* 0x040fe20007f9e0ff */
[----:B------:R-:W-:Y:S01]  /*5810*/  IMAD.X R246, RZ, RZ, R231, P3 ;  /* 0x000000fffff67224 */ /* 0x000fe200018e06e7 */
[----:B------:R-:W-:-:S03]  /*5820*/  IADD3 R20, P3, R232, 0x50, RZ ;  /* 0x00000050e8147810 */ /* 0x000fc60007f7e0ff */
[--C-:B------:R-:W-:Y:S01]  /*5830*/  IMAD.X R250, RZ, RZ, R231.reuse, P4 ;  /* 0x000000fffffa7224 */ /* 0x100fe200020e06e7 */
[C---:B------:R-:W-:Y:S01]  /*5840*/  IADD3 R15, P4, R232.reuse, 0x59, RZ ;  /* 0x00000059e80f7810 */ /* 0x040fe20007f9e0ff */
[----:B------:R-:W-:Y:S01]  /*5850*/  IMAD.X R247, RZ, RZ, R231, P3 ;  /* 0x000000fffff77224 */ /* 0x000fe200018e06e7 */
[C---:B------:R-:W-:Y:S01]  /*5860*/  IADD3 R18, P3, R232.reuse, 0x58, RZ ;  /* 0x00000058e8127810 */ /* 0x040fe20007f7e0ff */
[----:B------:R-:W-:Y:S01]  /*5870*/  IMAD.X R17, RZ, RZ, R17, P1 ;  /* 0x000000ffff117224 */ /* 0x000fe200008e0611 */
[----:B------:R-:W-:Y:S01]  /*5880*/  STL [R1+0x544], R4 ;  /* 0x0005440401007387 */ /* 0x000fe20000100800 */
[----:B------:R-:W-:Y:S01]  /*5890*/  IMAD.X R252, RZ, RZ, R231, P4 ;  /* 0x000000fffffc7224 */ /* 0x000fe200020e06e7 */
[----:B------:R-:W-:Y:S02]  /*58a0*/  IADD3 R12, P4, R232, 0x61, RZ ;  /* 0x00000061e80c7810 */ /* 0x000fe40007f9e0ff */
[----:B------:R-:W-:Y:S01]  /*58b0*/  STL [R1+0x548], R3 ;  /* 0x0005480301007387 */ /* 0x000fe20000100800 */
[----:B------:R-:W-:-:S02]  /*58c0*/  IADD3.X R249, RZ, R231, RZ, P3, !PT ;  /* 0x000000e7fff97210 */ /* 0x000fc40001ffe4ff */
[----:B------:R-:W-:Y:S01]  /*58d0*/  IADD3 R11, P3, R232, 0x60, RZ ;  /* 0x00000060e80b7810 */ /* 0x000fe20007f7e0ff */
[----:B------:R-:W-:Y:S04]  /*58e0*/  STL [R1+0x5cc], R19 ;  /* 0x0005cc1301007387 */ /* 0x000fe80000100800 */
[----:B------:R-:W-:Y:S01]  /*58f0*/  STL [R1+0x5d4], R230 ;  /* 0x0005d4e601007387 */ /* 0x000fe20000100800 */
[----:B------:R-:W-:-:S03]  /*5900*/  IMAD.X R251, RZ, RZ, R231, P3 ;  /* 0x000000fffffb7224 */ /* 0x000fc600018e06e7 */
[----:B------:R0:W-:Y:S01]  /*5910*/  STL [R1+0x5d0], R17 ;  /* 0x0005d01101007387 */ /* 0x0001e20000100800 */
[C---:B------:R-:W-:Y:S01]  /*5920*/  IADD3 R14, P3, R232.reuse, 0x68, RZ ;  /* 0x00000068e80e7810 */ /* 0x040fe20007f7e0ff */
[--C-:B0-----:R-:W-:Y:S01]  /*5930*/  IMAD.X R17, RZ, RZ, R231.reuse, P4 ;  /* 0x000000ffff117224 */ /* 0x101fe200020e06e7 */
[C---:B------:R-:W-:Y:S01]  /*5940*/  IADD3 R13, P4, R232.reuse, 0x70, RZ ;  /* 0x00000070e80d7810 */ /* 0x040fe20007f9e0ff */
[----:B------:R-:W-:Y:S04]  /*5950*/  HGMMA.64x128x16.F32.BF16 R24, gdesc[UR44].tnspA, R24 ;  /* 0x21e000002c1879f0 */ /* 0x000fe80008701818 */
[--C-:B------:R-:W-:Y:S01]  /*5960*/  IMAD.X R7, RZ, RZ, R231.reuse, P4 ;  /* 0x000000ffff077224 */ /* 0x100fe200020e06e7 */
[----:B------:R-:W-:Y:S01]  /*5970*/  IADD3 R10, P4, R232, 0x69, RZ ;  /* 0x00000069e80a7810 */ /* 0x000fe20007f9e0ff */
[--C-:B------:R-:W-:Y:S01]  /*5980*/  IMAD.X R19, RZ, RZ, R231.reuse, P3 ;  /* 0x000000ffff137224 */ /* 0x100fe200018e06e7 */
[----:B------:R-:W-:Y:S01]  /*5990*/  LOP3.LUT R230, R2, 0x48, RZ, 0xfc, !PT ;  /* 0x0000004802e67812 */ /* 0x000fe200078efcff */
[----:B------:R-:W-:Y:S02]  /*59a0*/  STL [R1+0xc], R0 ;  /* 0x00000c0001007387 */ /* 0x000fe40000100800 */
[----:B------:R-:W-:Y:S01]  /*59b0*/  IMAD.X R4, RZ, RZ, R231, P4 ;  /* 0x000000ffff047224 */ /* 0x000fe200020e06e7 */
[----:B------:R-:W-:Y:S01]  /*59c0*/  ISETP.GT.U32.AND P4, PT, R232, R230, PT ;  /* 0x000000e6e800720c */ /* 0x000fe20003f84070 */
[----:B------:R-:W-:Y:S04]  /*59d0*/  STL [R1+0x8], R17 ;  /* 0x0000081101007387 */ /* 0x000fe80000100800 */
[----:B------:R-:W-:Y:S04]  /*59e0*/  STL [R1+0x4], R19 ;  /* 0x0000041301007387 */ /* 0x000fe80000100800 */
[----:B------:R-:W2:Y:S01]  /*59f0*/  LDL.LU R230, [R1+0x5d4] ;  /* 0x0005d40001e67983 */ /* 0x000ea20000300800 */
[----:B------:R-:W-:Y:S01]  /*5a00*/  UMOV UR50, UR18 ;  /* 0x0000001200327c82 */ /* 0x000fe20008000000 */
[----:B------:R-:W-:-:S02]  /*5a10*/  UMOV UR51, UR19 ;  /* 0x0000001300337c82 */ /* 0x000fc40008000000 */
[----:B------:R-:W-:Y:S01]  /*5a20*/  HGMMA.64x128x16.F32.BF16 R24, gdesc[UR48].tnspA, R24, gsb0 ;  /* 0x21e00000301879f0 */ /* 0x000fe20008001818 */
[C---:B------:R-:W-:Y:S02]  /*5a30*/  ISETP.GE.U32.AND P0, PT, R232.reuse, R2, PT ;  /* 0x00000002e800720c */ /* 0x040fe40003f06070 */
[C---:B------:R-:W-:Y:S02]  /*5a40*/  ISETP.GT.U32.AND.EX P5, PT, R231.reuse, RZ, PT, P5 ;  /* 0x000000ffe700720c */ /* 0x040fe40003fa4150 */
[C---:B------:R-:W-:Y:S01]  /*5a50*/  ISETP.GE.U32.AND.EX P0, PT, R231.reuse, RZ, PT, P0 ;  /* 0x000000ffe700720c */ /* 0x040fe20003f06100 */
[----:B------:R0:W-:Y:S01]  /*5a60*/  STL [R1+0x5c8], R228 ;  /* 0x0005c8e401007387 */ /* 0x0001e20000100800 */
[----:B------:R-:W-:Y:S02]  /*5a70*/  IADD3 R229, P1, R232, 0x48, RZ ;  /* 0x00000048e8e57810 */ /* 0x000fe40007f3e0ff */
[----:B------:R-:W-:-:S03]  /*5a80*/  ISETP.GE.U32.AND.EX P6, PT, R231, RZ, PT, P6 ;  /* 0x000000ffe700720c */ /* 0x000fc60003fc6160 */
[----:B------:R-:W-:Y:S01]  /*5a90*/  IMAD.X R8, RZ, RZ, R231, P1 ;  /* 0x000000ffff087224 */ /* 0x000fe200008e06e7 */
[----:B------:R-:W-:-:S05]  /*5aa0*/  IADD3 R225, P1, R232, 0x10, RZ ;  /* 0x00000010e8e17810 */ /* 0x000fca0007f3e0ff */
[----:B------:R-:W-:Y:S01]  /*5ab0*/  IMAD.X R235, RZ, RZ, R231, P1 ;  /* 0x000000ffffeb7224 */ /* 0x000fe200008e06e7 */
[----:B------:R-:W-:-:S05]  /*5ac0*/  IADD3 R220, P1, R232, 0x19, RZ ;  /* 0x00000019e8dc7810 */ /* 0x000fca0007f3e0ff */
[----:B------:R-:W-:Y:S01]  /*5ad0*/  IMAD.X R236, RZ, RZ, R231, P1 ;  /* 0x000000ffffec7224 */ /* 0x000fe200008e06e7 */
[----:B------:R-:W-:-:S05]  /*5ae0*/  IADD3 R223, P1, R232, 0x28, RZ ;  /* 0x00000028e8df7810 */ /* 0x000fca0007f3e0ff */
[----:B------:R-:W-:Y:S01]  /*5af0*/  IMAD.X R243, RZ, RZ, R231, P1 ;  /* 0x000000fffff37224 */ /* 0x000fe200008e06e7 */
[----:B------:R-:W-:-:S05]  /*5b00*/  IADD3 R218, P1, R232, 0x31, RZ ;  /* 0x00000031e8da7810 */ /* 0x000fca0007f3e0ff */
[----:B------:R-:W-:Y:S01]  /*5b10*/  IMAD.X R240, RZ, RZ, R231, P1 ;  /* 0x000000fffff07224 */ /* 0x000fe200008e06e7 */
[----:B------:R-:W-:Y:S02]  /*5b20*/  WARPGROUP.DEPBAR.LE gsb0, 0x0 ;  /* 0x00008000000079c5 */ /* 0x000fe40000010000 */
[----:B------:R-:W-:Y:S01]  /*5b30*/  FMUL R89, R89, UR24 ;  /* 0x0000001859597c20 */ /* 0x000fe20008400000 */
[----:B------:R-:W-:-:S04]  /*5b40*/  FMUL R90, R90, UR24 ;  /* 0x000000185a5a7c20 */ /* 0x000fc80008400000 */
[----:B------:R-:W-:Y:S02]  /*5b50*/  FSEL R89, R89, -INF , !P0 ;  /* 0xff80000059597808 */ /* 0x000fe40004000000 */
[----:B------:R-:W-:Y:S02]  /*5b60*/  ISETP.GT.U32.AND P0, PT, R228, R2, PT ;  /* 0x00000002e400720c */ /* 0x000fe40003f04070 */
[----:B0-----:R-:W-:Y:S01]  /*5b70*/  FSEL R228, R90, -INF , !P5 ;  /* 0xff8000005ae47808 */ /* 0x001fe20006800000 */
[----:B------:R-:W-:Y:S01]  /*5b80*/  FMUL R91, R91, UR24 ;  /* 0x000000185b5b7c20 */ /* 0x000fe20008400000 */
[----:B------:R-:W-:-:S03]  /*5b90*/  ISETP.GT.U32.AND.EX P0, PT, R0, RZ, PT, P0 ;  /* 0x000000ff0000720c */ /* 0x000fc60003f04100 */
[----:B------:R0:W-:Y:S01]  /*5ba0*/  STL [R1+0x98], R228 ;  /* 0x000098e401007387 */ /* 0x0001e20000100800 */
[----:B------:R-:W-:Y:S01]  /*5bb0*/  FSEL R0, R91, -INF , !P6 ;  /* 0xff8000005b007808 */ /* 0x000fe20007000000 */
[----:B------:R-:W-:Y:S01]  /*5bc0*/  FMUL R90, R92, UR24 ;  /* 0x000000185c5a7c20 */ /* 0x000fe20008400000 */
[----:B------:R-:W-:Y:S02]  /*5bd0*/  ISETP.GT.U32.AND P5, PT, R227, R2, PT ;  /* 0x00000002e300720c */ /* 0x000fe40003fa4070 */
[----:B0-----:R-:W-:Y:S01]  /*5be0*/  LOP3.LUT R228, R2, 0x8, RZ, 0xfc, !PT ;  /* 0x0000000802e47812 */ /* 0x001fe200078efcff */
[----:B------:R-:W-:-:S03]  /*5bf0*/  FMUL R95, R95, UR24 ;  /* 0x000000185f5f7c20 */ /* 0x000fc60008400000 */
[----:B------:R-:W-:Y:S01]  /*5c00*/  ISETP.GT.U32.AND P6, PT, R227, R228, PT ;  /* 0x000000e4e300720c */ /* 0x000fe20003fc4070 */
[----:B------:R-:W-:Y:S01]  /*5c10*/  FMUL R93, R93, UR24 ;  /* 0x000000185d5d7c20 */ /* 0x000fe20008400000 */
[----:B------:R-:W-:Y:S02]  /*5c20*/  FSEL R90, R90, -INF , !P0 ;  /* 0xff8000005a5a7808 */ /* 0x000fe40004000000 */
[----:B------:R-:W-:Y:S01]  /*5c30*/  ISETP.GT.U32.AND.EX P6, PT, R233, RZ, PT, P6 ;  /* 0x000000ffe900720c */ /* 0x000fe20003fc4160 */
[----:B------:R0:W-:Y:S01]  /*5c40*/  STL [R1+0x94], R0 ;  /* 0x0000940001007387 */ /* 0x0001e20000100800 */
[----:B------:R-:W-:Y:S02]  /*5c50*/  ISETP.GT.U32.AND P0, PT, R225, R2, PT ;  /* 0x00000002e100720c */ /* 0x000fe40003f04070 */
[----:B------:R-:W-:Y:S01]  /*5c60*/  ISETP.GT.U32.AND.EX P5, PT, R233, RZ, PT, P5 ;  /* 0x000000ffe900720c */ /* 0x000fe20003fa4150 */
[----:B------:R-:W-:Y:S01]  /*5c70*/  FMUL R92, R96, UR24 ;  /* 0x00000018605c7c20 */ /* 0x000fe20008400000 */
[----:B------:R-:W-:Y:S01]  /*5c80*/  ISETP.GT.U32.AND.EX P0, PT, R235, RZ, PT, P0 ;  /* 0x000000ffeb00720c */ /* 0x000fe20003f04100 */
[----:B------:R-:W-:Y:S01]  /*5c90*/  FMUL R98, R98, UR24 ;  /* 0x0000001862627c20 */ /* 0x000fe20008400000 */
[----:B------:R-:W-:-:S02]  /*5ca0*/  FSEL R91, R93, -INF , !P5 ;  /* 0xff8000005d5b7808 */ /* 0x000fc40006800000 */
[----:B0-----:R-:W-:Y:S02]  /*5cb0*/  FSEL R0, R95, -INF , !P6 ;  /* 0xff8000005f007808 */ /* 0x001fe40007000000 */
[----:B------:R-:W-:Y:S02]  /*5cc0*/  ISETP.GT.U32.AND P6, PT, R225, R228, PT ;  /* 0x000000e4e100720c */ /* 0x000fe40003fc4070 */
[----:B------:R-:W-:Y:S02]  /*5cd0*/  ISETP.GT.U32.AND P5, PT, R226, R2, PT ;  /* 0x00000002e200720c */ /* 0x000fe40003fa4070 */
[----:B------:R-:W-:Y:S01]  /*5ce0*/  ISETP.GT.U32.AND.EX P6, PT, R235, RZ, PT, P6 ;  /* 0x000000ffeb00720c */ /* 0x000fe20003fc4160 */
[----:B------:R-:W-:Y:S01]  /*5cf0*/  FMUL R93, R97, UR24 ;  /* 0x00000018615d7c20 */ /* 0x000fe20008400000 */
[----:B------:R-:W-:Y:S01]  /*5d00*/  FSEL R92, R92, -INF , !P0 ;  /* 0xff8000005c5c7808 */ /* 0x000fe20004000000 */
[----:B------:R0:W-:Y:S01]  /*5d10*/  STL [R1+0x90], R0 ;  /* 0x0000900001007387 */ /* 0x0001e20000100800 */
[----:B------:R-:W-:-:S02]  /*5d20*/  ISETP.GT.U32.AND P0, PT, R226, R228, PT ;  /* 0x000000e4e200720c */ /* 0x000fc40003f04070 */
[C---:B------:R-:W-:Y:S01]  /*5d30*/  ISETP.GT.U32.AND.EX P5, PT, R234.reuse, RZ, PT, P5 ;  /* 0x000000ffea00720c */ /* 0x040fe20003fa4150 */
[----:B------:R-:W-:Y:S01]  /*5d40*/  FMUL R99, R99, UR24 ;  /* 0x0000001863637c20 */ /* 0x000fe20008400000 */
[----:B------:R-:W-:Y:S02]  /*5d50*/  ISETP.GT.U32.AND.EX P0, PT, R234, RZ, PT, P0 ;  /* 0x000000ffea00720c */ /* 0x000fe40003f04100 */
[----:B------:R-:W-:Y:S02]  /*5d60*/  FSEL R93, R93, -INF , !P5 ;  /* 0xff8000005d5d7808 */ /* 0x000fe40006800000 */
[----:B0-----:R-:W-:Y:S02]  /*5d70*/  FSEL R0, R98, -INF , !P6 ;  /* 0xff80000062007808 */ /* 0x001fe40007000000 */
[----:B------:R-:W-:Y:S01]  /*5d80*/  ISETP.GT.U32.AND P5, PT, R224, R2, PT ;  /* 0x00000002e000720c */ /* 0x000fe20003fa4070 */
[----:B------:R-:W-:Y:S02]  /*5d90*/  FMUL R96, R100, UR24 ;  /* 0x0000001864607c20 */ /* 0x000fe40008400000 */
[----:B------:R0:W-:Y:S01]  /*5da0*/  STL [R1+0x88], R0 ;  /* 0x0000880001007387 */ /* 0x0001e20000100800 */
[----:B------:R-:W-:-:S02]  /*5db0*/  ISETP.GT.U32.AND P6, PT, R224, R228, PT ;  /* 0x000000e4e000720c */ /* 0x000fc40003fc4070 */
[----:B------:R-:W-:Y:S01]  /*5dc0*/  ISETP.GT.U32.AND.EX P5, PT, R237, RZ, PT, P5 ;  /* 0x000000ffed00720c */ /* 0x000fe20003fa4150 */
[----:B------:R-:W-:Y:S01]  /*5dd0*/  FMUL R97, R101, UR24 ;  /* 0x0000001865617c20 */ /* 0x000fe20008400000 */
[----:B------:R-:W-:Y:S01]  /*5de0*/  FMUL R102, R102, UR24 ;  /* 0x0000001866667c20 */ /* 0x000fe20008400000 */
[----:B0-----:R-:W-:Y:S02]  /*5df0*/  FSEL R0, R99, -INF , !P0 ;  /* 0xff80000063007808 */ /* 0x001fe40004000000 */
[----:B------:R-:W-:Y:S02]  /*5e00*/  ISETP.GT.U32.AND P0, PT, R220, R2, PT ;  /* 0x00000002dc00720c */ /* 0x000fe40003f04070 */
[----:B------:R-:W-:Y:S02]  /*5e10*/  ISETP.GT.U32.AND.EX P6, PT, R237, RZ, PT, P6 ;  /* 0x000000ffed00720c */ /* 0x000fe40003fc4160 */
[----:B------:R-:W-:Y:S02]  /*5e20*/  ISETP.GT.U32.AND.EX P0, PT, R236, RZ, PT, P0 ;  /* 0x000000ffec00720c */ /* 0x000fe40003f04100 */
[----:B------:R-:W-:Y:S01]  /*5e30*/  FSEL R96, R96, -INF , !P5 ;  /* 0xff80000060607808 */ /* 0x000fe20006800000 */
[----:B------:R0:W-:Y:S01]  /*5e40*/  STL [R1+0x8c], R0 ;  /* 0x00008c0001007387 */ /* 0x0001e20000100800 */
[----:B------:R-:W-:Y:S01]  /*5e50*/  ISETP.GT.U32.AND P5, PT, R220, R228, PT ;  /* 0x000000e4dc00720c */ /* 0x000fe20003fa4070 */
[----:B------:R-:W-:Y:S01]  /*5e60*/  FMUL R103, R103, UR24 ;  /* 0x0000001867677c20 */ /* 0x000fe20008400000 */
[----:B------:R-:W-:-:S02]  /*5e70*/  FSEL R97, R97, -INF , !P0 ;  /* 0xff80000061617808 */ /* 0x000fc40004000000 */
[----:B------:R-:W-:Y:S02]  /*5e80*/  ISETP.GT.U32.AND P0, PT, R222, R2, PT ;  /* 0x00000002de00720c */ /* 0x000fe40003f04070 */
[----:B------:R-:W-:Y:S02]  /*5e90*/  ISETP.GT.U32.AND.EX P5, PT, R236, RZ, PT, P5 ;  /* 0x000000ffec00720c */ /* 0x000fe40003fa4150 */
[----:B0-----:R-:W-:Y:S01]  /*5ea0*/  FSEL R0, R102, -INF , !P6 ;  /* 0xff80000066007808 */ /* 0x001fe20007000000 */
[----:B------:R-:W-:Y:S01]  /*5eb0*/  FMUL R98, R104, UR24 ;  /* 0x0000001868627c20 */ /* 0x000fe20008400000 */
[----:B------:R-:W-:Y:S02]  /*5ec0*/  ISETP.GT.U32.AND P6, PT, R222, R228, PT ;  /* 0x000000e4de00720c */ /* 0x000fe40003fc4070 */
[C---:B------:R-:W-:Y:S01]  /*5ed0*/  ISETP.GT.U32.AND.EX P0, PT, R239.reuse, RZ, PT, P0 ;  /* 0x000000ffef00720c */ /* 0x040fe20003f04100 */
[----:B------:R0:W-:Y:S01]  /*5ee0*/  STL [R1+0x80], R0 ;  /* 0x0000800001007387 */ /* 0x0001e20000100800 */
[----:B------:R-:W-:Y:S01]  /*5ef0*/  FMUL R106, R106, UR24 ;  /* 0x000000186a6a7c20 */ /* 0x000fe20008400000 */
[----:B------:R-:W-:Y:S01]  /*5f00*/  ISETP.GT.U32.AND.EX P6, PT, R239, RZ, PT, P6 ;  /* 0x000000ffef00720c */ /* 0x000fe20003fc4160 */
[----:B------:R-:W-:Y:S01]  /*5f10*/  FMUL R99, R105, UR24 ;  /* 0x0000001869637c20 */ /* 0x000fe20008400000 */
[----:B------:R-:W-:-:S02]  /*5f20*/  FSEL R98, R98, -INF , !P0 ;  /* 0xff80000062627808 */ /* 0x000fc40004000000 */
[C---:B------:R-:W-:Y:S02]  /*5f30*/  ISETP.GT.U32.AND P0, PT, R22.reuse, R228, PT ;  /* 0x000000e41600720c */ /* 0x040fe40003f04070 */
[----:B0-----:R-:W-:Y:S02]  /*5f40*/  FSEL R0, R103, -INF , !P5 ;  /* 0xff80000067007808 */ /* 0x001fe40006800000 */
[----:B------:R-:W-:Y:S01]  /*5f50*/  ISETP.GT.U32.AND P5, PT, R22, R2, PT ;  /* 0x000000021600720c */ /* 0x000fe20003fa4070 */
[----:B------:R-:W-:Y:S02]  /*5f60*/  FMUL R107, R107, UR24 ;  /* 0x000000186b6b7c20 */ /* 0x000fe40008400000 */
[----:B------:R0:W-:Y:S01]  /*5f70*/  STL [R1+0x84], R0 ;  /* 0x0000840001007387 */ /* 0x0001e20000100800 */
[C---:B------:R-:W-:Y:S02]  /*5f80*/  ISETP.GT.U32.AND.EX P5, PT, R238.reuse, RZ, PT, P5 ;  /* 0x000000ffee00720c */ /* 0x040fe40003fa4150 */
[----:B------:R-:W-:-:S02]  /*5f90*/  ISETP.GT.U32.AND.EX P0, PT, R238, RZ, PT, P0 ;  /* 0x000000ffee00720c */ /* 0x000fc40003f04100 */
[----:B------:R-:W-:Y:S02]  /*5fa0*/  FSEL R99, R99, -INF , !P5 ;  /* 0xff80000063637808 */ /* 0x000fe40006800000 */
[----:B0-----:R-:W-:Y:S02]  /*5fb0*/  FSEL R0, R106, -INF , !P6 ;  /* 0xff8000006a007808 */ /* 0x001fe40007000000 */
[-C--:B------:R-:W-:Y:S01]  /*5fc0*/  ISETP.GT.U32.AND P5, PT, R223, R2.reuse, PT ;  /* 0x00000002df00720c */ /* 0x080fe20003fa4070 */
[----:B------:R-:W-:Y:S02]  /*5fd0*/  FMUL R101, R108, UR24 ;  /* 0x000000186c657c20 */ /* 0x000fe40008400000 */
[----:B------:R0:W-:Y:S01]  /*5fe0*/  STL [R1+0x7c], R0 ;  /* 0x00007c0001007387 */ /* 0x0001e20000100800 */
[----:B------:R-:W-:Y:S02]  /*5ff0*/  ISETP.GT.U32.AND P6, PT, R219, R2, PT ;  /* 0x00000002db00720c */ /* 0x000fe40003fc4070 */
[----:B------:R-:W-:Y:S01]  /*6000*/  ISETP.GT.U32.AND.EX P5, PT, R243, RZ, PT, P5 ;  /* 0x000000fff300720c */ /* 0x000fe20003fa4150 */
[----:B------:R-:W-:Y:S01]  /*6010*/  FMUL R100, R109, UR24 ;  /* 0x000000186d647c20 */ /* 0x000fe20008400000 */
[----:B------:R-:W-:Y:S01]  /*6020*/  FMUL R110, R110, UR24 ;  /* 0x000000186e6e7c20 */ /* 0x000fe20008400000 */
[----:B0-----:R-:W-:-:S02]  /*6030*/  FSEL R0, R107, -INF , !P0 ;  /* 0xff8000006b007808 */ /* 0x001fc40004000000 */
[-C--:B------:R-:W-:Y:S02]  /*6040*/  ISETP.GT.U32.AND P0, PT, R223, R228.reuse, PT ;  /* 0x000000e4df00720c */ /* 0x080fe40003f04070 */
[----:B------:R-:W-:Y:S02]  /*6050*/  ISETP.GT.U32.AND.EX P6, PT, R242, RZ, PT, P6 ;  /* 0x000000fff200720c */ /* 0x000fe40003fc4160 */
[----:B------:R-:W-:Y:S02]  /*6060*/  ISETP.GT.U32.AND.EX P0, PT, R243, RZ, PT, P0 ;  /* 0x000000fff300720c */ /* 0x000fe40003f04100 */
[----:B------:R-:W-:Y:S01]  /*6070*/  FSEL R101, R101, -INF , !P5 ;  /* 0xff80000065657808 */ /* 0x000fe20006800000 */
[----:B------:R0:W-:Y:S01]  /*6080*/  STL [R1+0x68], R0 ;  /* 0x0000680001007387 */ /* 0x0001e20000100800 */
[----:B------:R-:W-:Y:S01]  /*6090*/  ISETP.GT.U32.AND P5, PT, R219, R228, PT ;  /* 0x000000e4db00720c */ /* 0x000fe20003fa4070 */
[----:B------:R-:W-:Y:S01]  /*60a0*/  FMUL R111, R111, UR24 ;  /* 0x000000186f6f7c20 */ /* 0x000fe20008400000 */
[----:B------:R-:W-:-:S02]  /*60b0*/  FSEL R100, R100, -INF , !P6 ;  /* 0xff80000064647808 */ /* 0x000fc40007000000 */
[C---:B------:R-:W-:Y:S02]  /*60c0*/  ISETP.GT.U32.AND P6, PT, R217.reuse, R2, PT ;  /* 0x00000002d900720c */ /* 0x040fe40003fc4070 */
[----:B------:R-:W-:Y:S02]  /*60d0*/  ISETP.GT.U32.AND.EX P5, PT, R242, RZ, PT, P5 ;  /* 0x000000fff200720c */ /* 0x000fe40003fa4150 */
[----:B0-----:R-:W-:Y:S01]  /*60e0*/  FSEL R0, R110, -INF , !P0 ;  /* 0xff8000006e007808 */ /* 0x001fe20004000000 */
[----:B------:R-:W-:Y:S01]  /*60f0*/  FMUL R102, R112, UR24 ;  /* 0x0000001870667c20 */ /* 0x000fe20008400000 */
[----:B------:R-:W-:Y:S02]  /*6100*/  ISETP.GT.U32.AND P0, PT, R217, R228, PT ;  /* 0x000000e4d900720c */ /* 0x000fe40003f04070 */
[C---:B------:R-:W-:Y:S01]  /*6110*/  ISETP.GT.U32.AND.EX P6, PT, R241.reuse, RZ, PT, P6 ;  /* 0x000000fff100720c */ /* 0x040fe20003fc4160 */
[----:B------:R0:W-:Y:S01]  /*6120*/  STL [R1+0x60], R0 ;  /* 0x0000600001007387 */ /* 0x0001e20000100800 */
[----:B------:R-:W-:Y:S01]  /*6130*/  FMUL R114, R114, UR24 ;  /* 0x0000001872727c20 */ /* 0x000fe20008400000 */
[----:B------:R-:W-:-:S02]  /*6140*/  ISETP.GT.U32.AND.EX P0, PT, R241, RZ, PT, P0 ;  /* 0x000000fff100720c */ /* 0x000fc40003f04100 */
[----:B------:R-:W-:Y:S02]  /*6150*/  FSEL R102, R102, -INF , !P6 ;  /* 0xff80000066667808 */ /* 0x000fe40007000000 */
[----:B------:R-:W-:Y:S02]  /*6160*/  ISETP.GT.U32.AND P6, PT, R218, R228, PT ;  /* 0x000000e4da00720c */ /* 0x000fe40003fc4070 */
[----:B0-----:R-:W-:Y:S01]  /*6170*/  FSEL R0, R111, -INF , !P5 ;  /* 0xff8000006f007808 */ /* 0x001fe20006800000 */
[----:B------:R-:W-:Y:S01]  /*6180*/  FMUL R115, R115, UR24 ;  /* 0x0000001873737c20 */ /* 0x000fe20008400000 */
[----:B------:R-:W-:-:S03]  /*6190*/  ISETP.GT.U32.AND.EX P6, PT, R240, RZ, PT, P6 ;  /* 0x000000fff000720c */ /* 0x000fc60003fc4160 */
[----:B------:R0:W-:Y:S01]  /*61a0*/  STL [R1+0x64], R0 ;  /* 0x0000640001007387 */ /* 0x0001e20000100800 */
[----:B------:R-:W-:Y:S02]  /*61b0*/  ISETP.GT.U32.AND P5, PT, R218, R2, PT ;  /* 0x00000002da00720c */ /* 0x000fe40003fa4070 */
[----:B0-----:R-:W-:-:S05]  /*61c0*/  FSEL R0, R114, -INF , !P0 ;  /* 0xff80000072007808 */ /* 0x001fca0004000000 */
[----:B------:R0:W-:Y:S01]  /*61d0*/  STL [R1+0x58], R0 ;  /* 0x0000580001007387 */ /* 0x0001e20000100800 */
[----:B------:R-:W-:Y:S01]  /*61e0*/  FMUL R104, R113, UR24 ;  /* 0x0000001871687c20 */ /* 0x000fe20008400000 */
[----:B------:R-:W-:Y:S01]  /*61f0*/  ISETP.GT.U32.AND P0, PT, R216, R228, PT ;  /* 0x000000e4d800720c */ /* 0x000fe20003f04070 */
[----:B------:R-:W-:Y:S01]  /*6200*/  FMUL R105, R117, UR24 ;  /* 0x0000001875697c20 */ /* 0x000fe20008400000 */
[----:B------:R-:W-:Y:S02]  /*6210*/  ISETP.GT.U32.AND.EX P5, PT, R240, RZ, PT, P5 ;  /* 0x000000fff000720c */ /* 0x000fe40003fa4150 */
[----:B0-----:R-:W-:Y:S02]  /*6220*/  FSEL R0, R115, -INF , !P6 ;  /* 0xff80000073007808 */ /* 0x001fe40007000000 */
[----:B------:R-:W-:Y:S01]  /*6230*/  ISETP.GT.U32.AND P6, PT, R221, R2, PT ;  /* 0x00000002dd00720c */ /* 0x000fe20003fc4070 */
[----:B------:R-:W-:-:S03]  /*6240*/  FMUL R118, R118, UR24 ;  /* 0x0000001876767c20 */ /* 0x000fc60008400000 */
[----:B------:R-:W-:Y:S02]  /*6250*/  ISETP.GT.U32.AND.EX P6, PT, R244, RZ, PT, P6 ;  /* 0x000000fff400720c */ /* 0x000fe40003fc4160 */
[----:B------:R-:W-:Y:S02]  /*6260*/  ISETP.GT.U32.AND.EX P0, PT, R245, RZ, PT, P0 ;  /* 0x000000fff500720c */ /* 0x000fe40003f04100 */
[----:B------:R-:W-:Y:S02]  /*6270*/  FSEL R104, R104, -INF , !P5 ;  /* 0xff80000068687808 */ /* 0x000fe40006800000 */
[----:B------:R-:W-:Y:S01]  /*6280*/  FSEL R105, R105, -INF , !P6 ;  /* 0xff80000069697808 */ /* 0x000fe20007000000 */
[----:B------:R0:W-:Y:S01]  /*6290*/  STL [R1+0x5c], R0 ;  /* 0x00005c0001007387 */ /* 0x0001e20000100800 */
[----:B------:R-:W-:Y:S02]  /*62a0*/  ISETP.GT.U32.AND P5, PT, R216, R2, PT ;  /* 0x00000002d800720c */ /* 0x000fe40003fa4070 */
[----:B------:R-:W-:Y:S01]  /*62b0*/  ISETP.GT.U32.AND P6, PT, R221, R228, PT ;  /* 0x000000e4dd00720c */ /* 0x000fe20003fc4070 */
[----:B------:R-:W-:Y:S01]  /*62c0*/  FMUL R106, R116, UR24 ;  /* 0x00000018746a7c20 */ /* 0x000fe20008400000 */
[----:B------:R-:W-:Y:S01]  /*62d0*/  FMUL R119, R119, UR24 ;  /* 0x0000001877777c20 */ /* 0x000fe20008400000 */
[----:B------:R-:W-:-:S02]  /*62e0*/  ISETP.GT.U32.AND.EX P5, PT, R245, RZ, PT, P5 ;  /* 0x000000fff500720c */ /* 0x000fc40003fa4150 */
[----:B------:R-:W-:Y:S02]  /*62f0*/  ISETP.GT.U32.AND.EX P6, PT, R244, RZ, PT, P6 ;  /* 0x000000fff400720c */ /* 0x000fe40003fc4160 */
[----:B0-----:R-:W-:Y:S02]  /*6300*/  FSEL R0, R118, -INF , !P0 ;  /* 0xff80000076007808 */ /* 0x001fe40004000000 */
[-C--:B------:R-:W-:Y:S01]  /*6310*/  ISETP.GT.U32.AND P0, PT, R23, R2.reuse, PT ;  /* 0x000000021700720c */ /* 0x080fe20003f04070 */
[----:B------:R-:W-:Y:S01]  /*6320*/  FMUL R109, R121, UR24 ;  /* 0x00000018796d7c20 */ /* 0x000fe20008400000 */
[----:B------:R-:W-:Y:S01]  /*6330*/  FSEL R106, R106, -INF , !P5 ;  /* 0xff8000006a6a7808 */ /* 0x000fe20006800000 */
[----:B------:R0:W-:Y:S01]  /*6340*/  STL [R1+0x54], R0 ;  /* 0x0000540001007387 */ /* 0x0001e20000100800 */
[----:B--2---:R-:W-:Y:S02]  /*6350*/  ISETP.GT.U32.AND P5, PT, R230, R2, PT ;  /* 0x00000002e600720c */ /* 0x004fe40003fa4070 */
[----:B------:R-:W-:Y:S01]  /*6360*/  ISETP.GT.U32.AND.EX P0, PT, R246, RZ, PT, P0 ;  /* 0x000000fff600720c */ /* 0x000fe20003f04100 */
[----:B------:R-:W-:Y:S01]  /*6370*/  FMUL R111, R120, UR24 ;  /* 0x00000018786f7c20 */ /* 0x000fe20008400000 */
[----:B------:R-:W-:Y:S01]  /*6380*/  FMUL R122, R122, UR24 ;  /* 0x000000187a7a7c20 */ /* 0x000fe20008400000 */
[----:B0-----:R-:W-:-:S02]  /*6390*/  FSEL R0, R119, -INF , !P6 ;  /* 0xff80000077007808 */ /* 0x001fc40007000000 */
[-C--:B------:R-:W-:Y:S02]  /*63a0*/  ISETP.GT.U32.AND P6, PT, R230, R228.reuse, PT ;  /* 0x000000e4e600720c */ /* 0x080fe40003fc4070 */
[C---:B------:R-:W-:Y:S02]  /*63b0*/  ISETP.GT.U32.AND.EX P5, PT, R5.reuse, RZ, PT, P5 ;  /* 0x000000ff0500720c */ /* 0x040fe40003fa4150 */
        /* <DEDUP_REMOVED lines=11> */
[----:B------:R-:W-:Y:S01]  /*6470*/  ISETP.GT.U32.AND.EX P5, PT, R8, RZ, PT, P5 ;  /* 0x000000ff0800720c */ /* 0x000fe20003fa4150 */
[----:B------:R0:W-:Y:S01]  /*6480*/  STL [R1+0x48], R0 ;  /* 0x0000480001007387 */ /* 0x0001e20000100800 */
[----:B------:R-:W-:Y:S01]  /*6490*/  FMUL R126, R126, UR24 ;  /* 0x000000187e7e7c20 */ /* 0x000fe20008400000 */
[----:B------:R-:W-:-:S02]  /*64a0*/  ISETP.GT.U32.AND.EX P6, PT, R8, RZ, PT, P6 ;  /* 0x000000ff0800720c */ /* 0x000fc40003fc4160 */
[----:B------:R-:W-:Y:S02]  /*64b0*/  FSEL R112, R112, -INF , !P5 ;  /* 0xff80000070707808 */ /* 0x000fe40006800000 */
[----:B------:R-:W-:Y:S02]  /*64c0*/  ISETP.GT.U32.AND P5, PT, R21, R228, PT ;  /* 0x000000e41500720c */ /* 0x000fe40003fa4070 */
[----:B0-----:R-:W-:Y:S02]  /*64d0*/  FSEL R0, R123, -INF , !P0 ;  /* 0xff8000007b007808 */ /* 0x001fe40004000000 */
[----:B------:R-:W-:Y:S01]  /*64e0*/  ISETP.GT.U32.AND P0, PT, R21, R2, PT ;  /* 0x000000021500720c */ /* 0x000fe20003f04070 */
[----:B------:R-:W-:Y:S02]  /*64f0*/  FMUL R113, R125, UR24 ;  /* 0x000000187d717c20 */ /* 0x000fe40008400000 */
[----:B------:R0:W-:Y:S01]  /*6500*/  STL [R1+0x4c], R0 ;  /* 0x00004c0001007387 */ /* 0x0001e20000100800 */
[----:B------:R-:W-:Y:S01]  /*6510*/  FMUL R127, R127, UR24 ;  /* 0x000000187f7f7c20 */ /* 0x000fe20008400000 */
[----:B------:R-:W-:-:S02]  /*6520*/  ISETP.GT.U32.AND.EX P0, PT, R248, RZ, PT, P0 ;  /* 0x000000fff800720c */ /* 0x000fc40003f04100 */
[----:B------:R-:W-:Y:S02]  /*6530*/  ISETP.GT.U32.AND.EX P5, PT, R248, RZ, PT, P5 ;  /* 0x000000fff800720c */ /* 0x000fe40003fa4150 */
[----:B0-----:R-:W-:Y:S02]  /*6540*/  FSEL R0, R126, -INF , !P6 ;  /* 0xff8000007e007808 */ /* 0x001fe40007000000 */
[----:B------:R-:W-:-:S03]  /*6550*/  FSEL R113, R113, -INF , !P0 ;  /* 0xff80000071717808 */ /* 0x000fc60004000000 */
[----:B------:R0:W-:Y:S01]  /*6560*/  STL [R1+0x40], R0 ;  /* 0x0000400001007387 */ /* 0x0001e20000100800 */
[-C--:B------:R-:W-:Y:S01]  /*6570*/  ISETP.GT.U32.AND P0, PT, R20, R2.reuse, PT ;  /* 0x000000021400720c */ /* 0x080fe20003f04070 */
[----:B------:R-:W-:Y:S01]  /*6580*/  FMUL R115, R128, UR24 ;  /* 0x0000001880737c20 */ /* 0x000fe20008400000 */
[----:B------:R-:W-:Y:S02]  /*6590*/  FMUL R114, R129, UR24 ;  /* 0x0000001881727c20 */ /* 0x000fe40008400000 */
[----:B------:R-:W-:Y:S02]  /*65a0*/  ISETP.GT.U32.AND.EX P0, PT, R247, RZ, PT, P0 ;  /* 0x000000fff700720c */ /* 0x000fe40003f04100 */
[----:B0-----:R-:W-:Y:S02]  /*65b0*/  FSEL R0, R127, -INF , !P5 ;  /* 0xff8000007f007808 */ /* 0x001fe40006800000 */
[----:B------:R-:W-:-:S04]  /*65c0*/  ISETP.GT.U32.AND P5, PT, R6, R2, PT ;  /* 0x000000020600720c */ /* 0x000fc80003fa4070 */
[----:B------:R-:W-:Y:S02]  /*65d0*/  ISETP.GT.U32.AND.EX P5, PT, R250, RZ, PT, P5 ;  /* 0x000000fffa00720c */ /* 0x000fe40003fa4150 */
[-C--:B------:R-:W-:Y:S02]  /*65e0*/  ISETP.GT.U32.AND P6, PT, R20, R228.reuse, PT ;  /* 0x000000e41400720c */ /* 0x080fe40003fc4070 */
[----:B------:R-:W-:Y:S02]  /*65f0*/  FSEL R115, R115, -INF , !P0 ;  /* 0xff80000073737808 */ /* 0x000fe40004000000 */
[----:B------:R-:W-:Y:S02]  /*6600*/  FSEL R114, R114, -INF , !P5 ;  /* 0xff80000072727808 */ /* 0x000fe40006800000 */
[----:B------:R-:W-:Y:S02]  /*6610*/  ISETP.GT.U32.AND P0, PT, R6, R228, PT ;  /* 0x000000e40600720c */ /* 0x000fe40003f04070 */
[----:B------:R-:W-:Y:S01]  /*6620*/  ISETP.GT.U32.AND P5, PT, R18, R2, PT ;  /* 0x000000021200720c */ /* 0x000fe20003fa4070 */
[----:B------:R-:W-:Y:S01]  /*6630*/  FMUL R130, R130, UR24 ;  /* 0x0000001882827c20 */ /* 0x000fe20008400000 */
[----:B------:R-:W-:Y:S01]  /*6640*/  ISETP.GT.U32.AND.EX P6, PT, R247, RZ, PT, P6 ;  /* 0x000000fff700720c */ /* 0x000fe20003fc4160 */
[----:B------:R-:W-:Y:S01]  /*6650*/  FMUL R131, R131, UR24 ;  /* 0x0000001883837c20 */ /* 0x000fe20008400000 */
[----:B------:R-:W-:Y:S01]  /*6660*/  FMUL R117, R132, UR24 ;  /* 0x0000001884757c20 */ /* 0x000fe20008400000 */
[----:B------:R-:W-:-:S02]  /*6670*/  ISETP.GT.U32.AND.EX P0, PT, R250, RZ, PT, P0 ;  /* 0x000000fffa00720c */ /* 0x000fc40003f04100 */
[----:B------:R-:W-:Y:S01]  /*6680*/  ISETP.GT.U32.AND.EX P5, PT, R249, RZ, PT, P5 ;  /* 0x000000fff900720c */ /* 0x000fe20003fa4150 */
[----:B------:R0:W-:Y:S01]  /*6690*/  STL [R1+0x44], R0 ;  /* 0x0000440001007387 */ /* 0x0001e20000100800 */
[----:B------:R-:W-:Y:S02]  /*66a0*/  FSEL R132, R131, -INF , !P0 ;  /* 0xff80000083847808 */ /* 0x000fe40004000000 */
[----:B------:R-:W-:Y:S02]  /*66b0*/  FSEL R117, R117, -INF , !P5 ;  /* 0xff80000075757808 */ /* 0x000fe40006800000 */
[-C--:B------:R-:W-:Y:S02]  /*66c0*/  ISETP.GT.U32.AND P0, PT, R18, R228.reuse, PT ;  /* 0x000000e41200720c */ /* 0x080fe40003f04070 */
[----:B------:R-:W-:Y:S02]  /*66d0*/  ISETP.GT.U32.AND P5, PT, R15, R228, PT ;  /* 0x000000e40f00720c */ /* 0x000fe40003fa4070 */
[----:B0-----:R-:W-:-:S02]  /*66e0*/  FSEL R0, R130, -INF , !P6 ;  /* 0xff80000082007808 */ /* 0x001fc40007000000 */
[----:B------:R-:W-:Y:S01]  /*66f0*/  ISETP.GT.U32.AND P6, PT, R15, R2, PT ;  /* 0x000000020f00720c */ /* 0x000fe20003fc4070 */
[----:B------:R-:W-:Y:S01]  /*6700*/  FMUL R116, R133, UR24 ;  /* 0x0000001885747c20 */ /* 0x000fe20008400000 */
[----:B------:R-:W-:Y:S01]  /*6710*/  FMUL R103, R134, UR24 ;  /* 0x0000001886677c20 */ /* 0x000fe20008400000 */
[----:B------:R-:W-:Y:S01]  /*6720*/  FMUL R95, R135, UR24 ;  /* 0x00000018875f7c20 */ /* 0x000fe20008400000 */
[C---:B------:R-:W-:Y:S02]  /*6730*/  ISETP.GT.U32.AND.EX P6, PT, R252.reuse, RZ, PT, P6 ;  /* 0x000000fffc00720c */ /* 0x040fe40003fc4160 */
[----:B------:R-:W-:Y:S02]  /*6740*/  ISETP.GT.U32.AND.EX P0, PT, R249, RZ, PT, P0 ;  /* 0x000000fff900720c */ /* 0x000fe40003f04100 */
[----:B------:R-:W-:Y:S02]  /*6750*/  ISETP.GT.U32.AND.EX P5, PT, R252, RZ, PT, P5 ;  /* 0x000000fffc00720c */ /* 0x000fe40003fa4150 */
[----:B------:R-:W-:-:S02]  /*6760*/  FSEL R116, R116, -INF , !P6 ;  /* 0xff80000074747808 */ /* 0x000fc40007000000 */
[----:B------:R-:W-:Y:S02]  /*6770*/  ISETP.GT.U32.AND P6, PT, R11, R2, PT ;  /* 0x000000020b00720c */ /* 0x000fe40003fc4070 */
        /* <DEDUP_REMOVED lines=9> */
[----:B------:R-:W-:Y:S02]  /*6810*/  ISETP.GT.U32.AND.EX P5, PT, R17, RZ, PT, P5 ;  /* 0x000000ff1100720c */ /* 0x000fe40003fa4150 */
[----:B------:R-:W-:Y:S02]  /*6820*/  FSEL R118, R118, -INF , !P6 ;  /* 0xff80000076767808 */ /* 0x000fe40007000000 */
[----:B------:R-:W-:Y:S02]  /*6830*/  ISETP.GT.U32.AND P6, PT, R12, R228, PT ;  /* 0x000000e40c00720c */ /* 0x000fe40003fc4070 */
[----:B------:R-:W-:Y:S02]  /*6840*/  FSEL R119, R119, -INF , !P5 ;  /* 0xff80000077777808 */ /* 0x000fe40006800000 */
[----:B------:R-:W-:Y:S02]  /*6850*/  FSEL R107, R107, -INF , !P0 ;  /* 0xff8000006b6b7808 */ /* 0x000fe40004000000 */
[----:B------:R-:W-:-:S02]  /*6860*/  ISETP.GT.U32.AND P5, PT, R14, R2, PT ;  /* 0x000000020e00720c */ /* 0x000fc40003fa4070 */
[----:B------:R-:W-:Y:S01]  /*6870*/  ISETP.GT.U32.AND P0, PT, R14, R228, PT ;  /* 0x000000e40e00720c */ /* 0x000fe20003f04070 */
[----:B------:R0:W-:Y:S01]  /*6880*/  STL [R1+0x5b8], R0 ;  /* 0x0005b80001007387 */ /* 0x0001e20000100800 */
[----:B------:R-:W-:Y:S02]  /*6890*/  ISETP.GT.U32.AND.EX P6, PT, R17, RZ, PT, P6 ;  /* 0x000000ff1100720c */ /* 0x000fe40003fc4160 */
[C---:B------:R-:W-:Y:S01]  /*68a0*/  ISETP.GT.U32.AND.EX P5, PT, R19.reuse, RZ, PT, P5 ;  /* 0x000000ff1300720c */ /* 0x040fe20003fa4150 */
[----:B------:R-:W2:Y:S01]  /*68b0*/  LDL.LU R17, [R1+0x5d0] ;  /* 0x0005d00001117983 */ /* 0x000ea20000300800 */
[----:B------:R-:W-:-:S03]  /*68c0*/  ISETP.GT.U32.AND.EX P0, PT, R19, RZ, PT, P0 ;  /* 0x000000ff1300720c */ /* 0x000fc60003f04100 */
[----:B------:R-:W3:Y:S01]  /*68d0*/  LDL.LU R19, [R1+0x5cc] ;  /* 0x0005cc0001137983 */ /* 0x000ee20000300800 */
[----:B------:R-:W-:Y:S01]  /*68e0*/  FMUL R138, R139, UR24 ;  /* 0x000000188b8a7c20 */ /* 0x000fe20008400000 */
[----:B------:R-:W-:-:S04]  /*68f0*/  FMUL R121, R140, UR24 ;  /* 0x000000188c797c20 */ /* 0x000fc80008400000 */
[----:B------:R-:W-:Y:S02]  /*6900*/  FSEL R138, R138, -INF , !P6 ;  /* 0xff8000008a8a7808 */ /* 0x000fe40007000000 */
[----:B------:R-:W-:Y:S01]  /*6910*/  ISETP.GT.U32.AND P6, PT, R10, R2, PT ;  /* 0x000000020a00720c */ /* 0x000fe20003fc4070 */
[----:B------:R-:W-:-:S03]  /*6920*/  FMUL R120, R141, UR24 ;  /* 0x000000188d787c20 */ /* 0x000fc60008400000 */
[----:B------:R-:W-:Y:S02]  /*6930*/  ISETP.GT.U32.AND.EX P6, PT, R4, RZ, PT, P6 ;  /* 0x000000ff0400720c */ /* 0x000fe40003fc4160 */
[----:B------:R-:W-:Y:S02]  /*6940*/  FSEL R121, R121, -INF , !P5 ;  /* 0xff80000079797808 */ /* 0x000fe40006800000 */
[----:B------:R-:W-:Y:S02]  /*6950*/  FSEL R120, R120, -INF , !P6 ;  /* 0xff80000078787808 */ /* 0x000fe40007000000 */
[----:B------:R-:W-:Y:S02]  /*6960*/  ISETP.GT.U32.AND P5, PT, R13, R2, PT ;  /* 0x000000020d00720c */ /* 0x000fe40003fa4070 */
[----:B------:R-:W-:Y:S01]  /*6970*/  ISETP.GT.U32.AND P6, PT, R10, R228, PT ;  /* 0x000000e40a00720c */ /* 0x000fe20003fc4070 */
[----:B------:R-:W-:Y:S01]  /*6980*/  FMUL R130, R143, UR24 ;  /* 0x000000188f827c20 */ /* 0x000fe20008400000 */
[----:B------:R-:W-:Y:S01]  /*6990*/  IADD3 R16, P3, R232, 0x71, RZ ;  /* 0x00000071e8107810 */ /* 0x000fe20007f7e0ff */
[----:B------:R-:W-:Y:S01]  /*69a0*/  FMUL R123, R144, UR24 ;  /* 0x00000018907b7c20 */ /* 0x000fe20008400000 */
[----:B------:R-:W-:-:S02]  /*69b0*/  ISETP.GT.U32.AND.EX P5, PT, R7, RZ, PT, P5 ;  /* 0x000000ff0700720c */ /* 0x000fc40003fa4150 */
[----:B------:R-:W-:Y:S01]  /*69c0*/  ISETP.GT.U32.AND.EX P6, PT, R4, RZ, PT, P6 ;  /* 0x000000ff0400720c */ /* 0x000fe20003fc4160 */
[----:B------:R-:W-:Y:S01]  /*69d0*/  IMAD.X R3, RZ, RZ, R231, P3 ;  /* 0x000000ffff037224 */ /* 0x000fe200018e06e7 */
[----:B------:R-:W-:Y:S02]  /*69e0*/  FSEL R123, R123, -INF , !P5 ;  /* 0xff8000007b7b7808 */ /* 0x000fe40006800000 */
[----:B------:R-:W-:Y:S01]  /*69f0*/  FSEL R130, R130, -INF , !P6 ;  /* 0xff80000082827808 */ /* 0x000fe20007000000 */
[----:B------:R-:W-:Y:S01]  /*6a00*/  FMUL R137, R142, UR24 ;  /* 0x000000188e897c20 */ /* 0x000fe20008400000 */
[-C--:B------:R-:W-:Y:S02]  /*6a10*/  ISETP.GT.U32.AND P6, PT, R13, R228.reuse, PT ;  /* 0x000000e40d00720c */ /* 0x080fe40003fc4070 */
[----:B------:R-:W-:Y:S01]  /*6a20*/  ISETP.GT.U32.AND P5, PT, R16, R228, PT ;  /* 0x000000e41000720c */ /* 0x000fe20003fa4070 */
[----:B------:R-:W-:Y:S01]  /*6a30*/  FMUL R108, R146, UR24 ;  /* 0x00000018926c7c20 */ /* 0x000fe20008400000 */
[----:B------:R-:W-:Y:S01]  /*6a40*/  FMUL R140, R147, UR24 ;  /* 0x00000018938c7c20 */ /* 0x000fe20008400000 */
[----:B------:R-:W-:Y:S01]  /*6a50*/  ISETP.GT.U32.AND.EX P6, PT, R7, RZ, PT, P6 ;  /* 0x000000ff0700720c */ /* 0x000fe20003fc4160 */
[----:B------:R-:W-:Y:S01]  /*6a60*/  VIADD R129, R232, 0x79 ;  /* 0x00000079e8817836 */ /* 0x000fe20000000000 */
[----:B------:R-:W-:-:S02]  /*6a70*/  ISETP.GT.U32.AND.EX P5, PT, R3, RZ, PT, P5 ;  /* 0x000000ff0300720c */ /* 0x000fc40003fa4150 */
[----:B------:R-:W-:Y:S02]  /*6a80*/  IADD3 R127, R232, 0x78, RZ ;  /* 0x00000078e87f7810 */ /* 0x000fe40007ffe0ff */
[----:B------:R-:W-:Y:S02]  /*6a90*/  FSEL R137, R137, -INF , !P0 ;  /* 0xff80000089897808 */ /* 0x000fe40004000000 */
[-C--:B------:R-:W-:Y:S02]  /*6aa0*/  ISETP.GT.U32.AND P0, PT, R16, R2.reuse, PT ;  /* 0x000000021000720c */ /* 0x080fe40003f04070 */
[----:B------:R-:W-:Y:S02]  /*6ab0*/  FSEL R108, R108, -INF , !P6 ;  /* 0xff8000006c6c7808 */ /* 0x000fe40007000000 */
[----:B------:R-:W-:Y:S01]  /*6ac0*/  FSEL R140, R140, -INF , !P5 ;  /* 0xff8000008c8c7808 */ /* 0x000fe20006800000 */
[----:B------:R-:W-:Y:S01]  /*6ad0*/  FMUL R122, R145, UR24 ;  /* 0x00000018917a7c20 */ /* 0x000fe20008400000 */
[----:B------:R-:W-:-:S02]  /*6ae0*/  ISETP.GT.U32.AND P6, PT, R127, R2, PT ;  /* 0x000000027f00720c */ /* 0x000fc40003fc4070 */
[-C--:B------:R-:W-:Y:S01]  /*6af0*/  ISETP.GT.U32.AND P5, PT, R129, R2.reuse, PT ;  /* 0x000000028100720c */ /* 0x080fe20003fa4070 */
[----:B------:R-:W-:Y:S01]  /*6b00*/  FMUL R126, R148, UR24 ;  /* 0x00000018947e7c20 */ /* 0x000fe20008400000 */
[----:B------:R-:W-:Y:S01]  /*6b10*/  ISETP.GT.U32.AND.EX P0, PT, R3, RZ, PT, P0 ;  /* 0x000000ff0300720c */ /* 0x000fe20003f04100 */
[----:B------:R-:W-:Y:S01]  /*6b20*/  FMUL R125, R149, UR24 ;  /* 0x00000018957d7c20 */ /* 0x000fe20008400000 */
[C---:B------:R-:W-:Y:S02]  /*6b30*/  LOP3.LUT R9, R2.reuse, 0x40, RZ, 0xfc, !PT ;  /* 0x0000004002097812 */ /* 0x040fe400078efcff */
[----:B0-----:R-:W-:Y:S02]  /*6b40*/  LOP3.LUT R0, R2, 0x48, RZ, 0xfc, !PT ;  /* 0x0000004802007812 */ /* 0x001fe400078efcff */
[----:B------:R-:W-:Y:S02]  /*6b50*/  FSEL R122, R122, -INF , !P0 ;  /* 0xff8000007a7a7808 */ /* 0x000fe40004000000 */
[----:B------:R-:W-:-:S02]  /*6b60*/  ISETP.GT.U32.AND P2, PT, R232, R2, PT ;  /* 0x00000002e800720c */ /* 0x000fc40003f44070 */
[CC--:B------:R-:W-:Y:S02]  /*6b70*/  ISETP.GT.U32.AND P1, PT, R232.reuse, R9.reuse, PT ;  /* 0x00000009e800720c */ /* 0x0c0fe40003f24070 */
[C---:B------:R-:W-:Y:S02]  /*6b80*/  ISETP.GE.U32.AND P3, PT, R232.reuse, R9, PT ;  /* 0x00000009e800720c */ /* 0x040fe40003f66070 */
[----:B------:R-:W-:Y:S02]  /*6b90*/  ISETP.GE.U32.AND P0, PT, R232, R0, PT ;  /* 0x00000000e800720c */ /* 0x000fe40003f06070 */
[----:B------:R-:W4:Y:S04]  /*6ba0*/  LDL.LU R232, [R1+0xc] ;  /* 0x00000c0001e87983 */ /* 0x000f280000300800 */
[----:B------:R0:W-:Y:S01]  /*6bb0*/  STL [R1+0x54c], R2 ;  /* 0x00054c0201007387 */ /* 0x0001e20000100800 */
[----:B--2---:R-:W-:-:S02]  /*6bc0*/  ISETP.GT.U32.AND.EX P5, PT, R17, RZ, PT, P5 ;  /* 0x000000ff1100720c */ /* 0x004fc40003fa4150 */
[----:B---3--:R-:W-:Y:S02]  /*6bd0*/  ISETP.GT.U32.AND.EX P6, PT, R19, RZ, PT, P6 ;  /* 0x000000ff1300720c */ /* 0x008fe40003fc4160 */
[----:B------:R-:W-:Y:S02]  /*6be0*/  FSEL R125, R125, -INF , !P5 ;  /* 0xff8000007d7d7808 */ /* 0x000fe40006800000 */
[----:B------:R-:W-:Y:S02]  /*6bf0*/  FSEL R126, R126, -INF , !P6 ;  /* 0xff8000007e7e7808 */ /* 0x000fe40007000000 */
[-C--:B------:R-:W-:Y:S02]  /*6c00*/  ISETP.GT.U32.AND P6, PT, R127, R228.reuse, PT ;  /* 0x000000e47f00720c */ /* 0x080fe40003fc4070 */
[----:B------:R-:W-:Y:S02]  /*6c10*/  ISETP.GT.U32.AND P5, PT, R129, R228, PT ;  /* 0x000000e48100720c */ /* 0x000fe40003fa4070 */
[----:B------:R-:W2:Y:S01]  /*6c20*/  LDL.LU R228, [R1+0x5c8] ;  /* 0x0005c80001e47983 */ /* 0x000ea20000300800 */
[----:B------:R-:W-:Y:S01]  /*6c30*/  FMUL R24, R24, UR24 ;  /* 0x0000001818187c20 */ /* 0x000fe20008400000 */
[----:B------:R-:W-:Y:S01]  /*6c40*/  FMUL R141, R25, UR24 ;  /* 0x00000018198d7c20 */ /* 0x000fe20008400000 */
[C---:B------:R-:W-:Y:S01]  /*6c50*/  ISETP.GT.U32.AND.EX P1, PT, R231.reuse, RZ, PT, P1 ;  /* 0x000000ffe700720c */ /* 0x040fe20003f24110 */
[----:B------:R-:W-:Y:S01]  /*6c60*/  FMUL R26, R26, UR24 ;  /* 0x000000181a1a7c20 */ /* 0x000fe20008400000 */
[----:B------:R-:W-:-:S02]  /*6c70*/  ISETP.GE.U32.AND.EX P3, PT, R231, RZ, PT, P3 ;  /* 0x000000ffe700720c */ /* 0x000fc40003f66130 */
[----:B------:R-:W-:Y:S01]  /*6c80*/  ISETP.GT.U32.AND.EX P4, PT, R231, RZ, PT, P4 ;  /* 0x000000ffe700720c */ /* 0x000fe20003f84140 */
[----:B------:R-:W-:Y:S01]  /*6c90*/  FMUL R27, R27, UR24 ;  /* 0x000000181b1b7c20 */ /* 0x000fe20008400000 */
[----:B------:R-:W-:Y:S02]  /*6ca0*/  FSEL R25, R24, -INF , !P1 ;  /* 0xff80000018197808 */ /* 0x000fe40004800000 */
[----:B------:R-:W-:Y:S02]  /*6cb0*/  FSEL R141, R141, -INF , !P3 ;  /* 0xff8000008d8d7808 */ /* 0x000fe40005800000 */
[----:B------:R-:W-:Y:S01]  /*6cc0*/  ISETP.GE.U32.AND.EX P0, PT, R231, RZ, PT, P0 ;  /* 0x000000ffe700720c */ /* 0x000fe20003f06100 */
[----:B------:R-:W-:-:S03]  /*6cd0*/  FMUL R139, R29, UR24 ;  /* 0x000000181d8b7c20 */ /* 0x000fc60008400000 */
[----:B0-----:R-:W-:Y:S01]  /*6ce0*/  FSEL R2, R27, -INF , !P0 ;  /* 0xff8000001b027808 */ /* 0x001fe20004000000 */
[----:B------:R-:W-:Y:S01]  /*6cf0*/  FMUL R27, R28, UR24 ;  /* 0x000000181c1b7c20 */ /* 0x000fe20008400000 */
[----:B------:R-:W-:Y:S01]  /*6d00*/  ISETP.GT.U32.AND P0, PT, R227, R0, PT ;  /* 0x00000000e300720c */ /* 0x000fe20003f04070 */
[----:B------:R-:W-:Y:S01]  /*6d10*/  FMUL R30, R30, UR24 ;  /* 0x000000181e1e7c20 */ /* 0x000fe20008400000 */
[----:B------:R-:W-:Y:S02]  /*6d20*/  FMUL R31, R31, UR24 ;  /* 0x000000181f1f7c20 */ /* 0x000fe40008400000 */
[----:B------:R-:W-:Y:S01]  /*6d30*/  ISETP.GT.U32.AND.EX P0, PT, R233, RZ, PT, P0 ;  /* 0x000000ffe900720c */ /* 0x000fe20003f04100 */
[----:B------:R-:W-:Y:S01]  /*6d40*/  FMUL R124, R32, UR24 ;  /* 0x00000018207c7c20 */ /* 0x000fe20008400000 */
[----:B------:R-:W-:Y:S01]  /*6d50*/  FMUL R33, R33, UR24 ;  /* 0x0000001821217c20 */ /* 0x000fe20008400000 */
[----:B------:R-:W-:Y:S01]  /*6d60*/  FMUL R110, R150, UR24 ;  /* 0x00000018966e7c20 */ /* 0x000fe20008400000 */
[----:B------:R-:W-:Y:S01]  /*6d70*/  ISETP.GT.U32.AND.EX P6, PT, R19, RZ, PT, P6 ;  /* 0x000000ff1300720c */ /* 0x000fe20003fc4160 */
[----:B------:R-:W-:Y:S01]  /*6d80*/  FMUL R134, R151, UR24 ;  /* 0x0000001897867c20 */ /* 0x000fe20008400000 */
[----:B------:R-:W-:-:S02]  /*6d90*/  ISETP.GT.U32.AND.EX P5, PT, R17, RZ, PT, P5 ;  /* 0x000000ff1100720c */ /* 0x000fc40003fa4150 */
[----:B------:R-:W-:Y:S02]  /*6da0*/  FSEL R110, R110, -INF , !P6 ;  /* 0xff8000006e6e7808 */ /* 0x000fe40007000000 */
[----:B------:R-:W-:Y:S02]  /*6db0*/  ISETP.GT.U32.AND P6, PT, R230, R0, PT ;  /* 0x00000000e600720c */ /* 0x000fe40003fc4070 */
[----:B------:R-:W-:Y:S02]  /*6dc0*/  FSEL R134, R134, -INF , !P5 ;  /* 0xff80000086867808 */ /* 0x000fe40006800000 */
[----:B------:R-:W-:Y:S02]  /*6dd0*/  ISETP.GT.U32.AND P5, PT, R229, R9, PT ;  /* 0x00000009e500720c */ /* 0x000fe40003fa4070 */
[----:B------:R-:W-:Y:S02]  /*6de0*/  ISETP.GT.U32.AND.EX P6, PT, R5, RZ, PT, P6 ;  /* 0x000000ff0500720c */ /* 0x000fe40003fc4160 */
[----:B------:R-:W-:-:S02]  /*6df0*/  ISETP.GT.U32.AND.EX P5, PT, R8, RZ, PT, P5 ;  /* 0x000000ff0800720c */ /* 0x000fc40003fa4150 */
[CC--:B--2---:R-:W-:Y:S02]  /*6e00*/  ISETP.GT.U32.AND P1, PT, R228.reuse, R9.reuse, PT ;  /* 0x00000009e400720c */ /* 0x0c4fe40003f24070 */
[----:B------:R-:W-:Y:S02]  /*6e10*/  ISETP.GT.U32.AND P3, PT, R228, R0, PT ;  /* 0x00000000e400720c */ /* 0x000fe40003f64070 */
[----:B------:R-:W-:Y:S02]  /*6e20*/  FSEL R228, R26, -INF , !P4 ;  /* 0xff8000001ae47808 */ /* 0x000fe40006000000 */
[----:B------:R-:W-:Y:S02]  /*6e30*/  ISETP.GT.U32.AND P4, PT, R227, R9, PT ;  /* 0x00000009e300720c */ /* 0x000fe40003f84070 */
[----:B----4-:R-:W-:Y:S02]  /*6e40*/  ISETP.GT.U32.AND.EX P1, PT, R232, RZ, PT, P1 ;  /* 0x000000ffe800720c */ /* 0x010fe40003f24110 */
[----:B------:R-:W-:-:S02]  /*6e50*/  ISETP.GT.U32.AND.EX P4, PT, R233, RZ, PT, P4 ;  /* 0x000000ffe900720c */ /* 0x000fc40003f84140 */
[----:B------:R-:W-:Y:S01]  /*6e60*/  ISETP.GT.U32.AND.EX P3, PT, R232, RZ, PT, P3 ;  /* 0x000000ffe800720c */ /* 0x000fe20003f64130 */
[----:B------:R-:W-:Y:S01]  /*6e70*/  STL [R1+0x74], R228 ;  /* 0x000074e401007387 */ /* 0x000fe20000100800 */
[----:B------:R-:W-:Y:S02]  /*6e80*/  FSEL R27, R27, -INF , !P1 ;  /* 0xff8000001b1b7808 */ /* 0x000fe40004800000 */
[----:B------:R-:W-:Y:S01]  /*6e90*/  FSEL R139, R139, -INF , !P4 ;  /* 0xff8000008b8b7808 */ /* 0x000fe20006000000 */
[----:B------:R0:W-:Y:S01]  /*6ea0*/  STL [R1+0x78], R2 ;  /* 0x0000780201007387 */ /* 0x0001e20000100800 */
[C---:B------:R-:W-:Y:S02]  /*6eb0*/  ISETP.GT.U32.AND P1, PT, R225.reuse, R9, PT ;  /* 0x00000009e100720c */ /* 0x040fe40003f24070 */
[----:B------:R-:W-:Y:S02]  /*6ec0*/  ISETP.GT.U32.AND P4, PT, R225, R0, PT ;  /* 0x00000000e100720c */ /* 0x000fe40003f84070 */
[----:B------:R-:W-:-:S02]  /*6ed0*/  FSEL R225, R30, -INF , !P3 ;  /* 0xff8000001ee17808 */ /* 0x000fc40005800000 */
[C---:B------:R-:W-:Y:S02]  /*6ee0*/  ISETP.GT.U32.AND P3, PT, R226.reuse, R9, PT ;  /* 0x00000009e200720c */ /* 0x040fe40003f64070 */
[----:B0-----:R-:W-:Y:S02]  /*6ef0*/  FSEL R2, R31, -INF , !P0 ;  /* 0xff8000001f027808 */ /* 0x001fe40004000000 */
[----:B------:R-:W-:Y:S01]  /*6f00*/  ISETP.GT.U32.AND P0, PT, R226, R0, PT ;  /* 0x00000000e200720c */ /* 0x000fe20003f04070 */
[----:B------:R-:W-:Y:S01]  /*6f10*/  FMUL R233, R35, UR24 ;  /* 0x0000001823e97c20 */ /* 0x000fe20008400000 */
[----:B------:R-:W-:Y:S02]  /*6f20*/  ISETP.GT.U32.AND.EX P1, PT, R235, RZ, PT, P1 ;  /* 0x000000ffeb00720c */ /* 0x000fe40003f24110 */
[C---:B------:R-:W-:Y:S02]  /*6f30*/  ISETP.GT.U32.AND.EX P3, PT, R234.reuse, RZ, PT, P3 ;  /* 0x000000ffea00720c */ /* 0x040fe40003f64130 */
[----:B------:R-:W-:-:S02]  /*6f40*/  ISETP.GT.U32.AND.EX P0, PT, R234, RZ, PT, P0 ;  /* 0x000000ffea00720c */ /* 0x000fc40003f04100 */
[----:B------:R-:W-:Y:S02]  /*6f50*/  FSEL R124, R124, -INF , !P1 ;  /* 0xff8000007c7c7808 */ /* 0x000fe40004800000 */
[----:B------:R-:W-:Y:S02]  /*6f60*/  FSEL R33, R33, -INF , !P3 ;  /* 0xff80000021217808 */ /* 0x000fe40005800000 */
[C---:B------:R-:W-:Y:S02]  /*6f70*/  ISETP.GT.U32.AND P1, PT, R224.reuse, R9, PT ;  /* 0x00000009e000720c */ /* 0x040fe40003f24070 */
[-C--:B------:R-:W-:Y:S01]  /*6f80*/  ISETP.GT.U32.AND P3, PT, R224, R0.reuse, PT ;  /* 0x00000000e000720c */ /* 0x080fe20003f64070 */
[----:B------:R-:W-:Y:S01]  /*6f90*/  FMUL R224, R34, UR24 ;  /* 0x0000001822e07c20 */ /* 0x000fe20008400000 */
[----:B------:R-:W-:Y:S01]  /*6fa0*/  FSEL R233, R233, -INF , !P0 ;  /* 0xff800000e9e97808 */ /* 0x000fe20004000000 */
[----:B------:R0:W-:Y:S01]  /*6fb0*/  STL [R1+0x6c], R225 ;  /* 0x00006ce101007387 */ /* 0x0001e20000100800 */
[----:B------:R-:W-:-:S02]  /*6fc0*/  ISETP.GT.U32.AND P0, PT, R220, R0, PT ;  /* 0x00000000dc00720c */ /* 0x000fc40003f04070 */
[----:B------:R-:W-:Y:S01]  /*6fd0*/  ISETP.GT.U32.AND.EX P4, PT, R235, RZ, PT, P4 ;  /* 0x000000ffeb00720c */ /* 0x000fe20003f84140 */
[----:B------:R-:W-:Y:S01]  /*6fe0*/  FMUL R226, R39, UR24 ;  /* 0x0000001827e27c20 */ /* 0x000fe20008400000 */
[----:B------:R-:W-:Y:S02]  /*6ff0*/  ISETP.GT.U32.AND.EX P3, PT, R237, RZ, PT, P3 ;  /* 0x000000ffed00720c */ /* 0x000fe40003f64130 */
[----:B------:R-:W-:Y:S01]  /*7000*/  ISETP.GT.U32.AND.EX P0, PT, R236, RZ, PT, P0 ;  /* 0x000000ffec00720c */ /* 0x000fe20003f04100 */
[----:B0-----:R-:W-:Y:S01]  /*7010*/  FMUL R225, R38, UR24 ;  /* 0x0000001826e17c20 */ /* 0x001fe20008400000 */
[----:B------:R-:W-:Y:S01]  /*7020*/  FSEL R224, R224, -INF , !P4 ;  /* 0xff800000e0e07808 */ /* 0x000fe20006000000 */
[----:B------:R0:W-:Y:S01]  /*7030*/  STL [R1+0x70], R2 ;  /* 0x0000700201007387 */ /* 0x0001e20000100800 */
[----:B------:R-:W-:Y:S02]  /*7040*/  FSEL R226, R226, -INF , !P0 ;  /* 0xff800000e2e27808 */ /* 0x000fe40004000000 */
[----:B------:R-:W-:Y:S01]  /*7050*/  FSEL R225, R225, -INF , !P3 ;  /* 0xff800000e1e17808 */ /* 0x000fe20005800000 */
[----:B------:R-:W-:Y:S04]  /*7060*/  STL [R1+0x5a8], R224 ;  /* 0x0005a8e001007387 */ /* 0x000fe80000100800 */
[----:B------:R-:W-:Y:S04]  /*7070*/  STL [R1+0x5ac], R233 ;  /* 0x0005ace901007387 */ /* 0x000fe80000100800 */
[----:B------:R1:W-:Y:S04]  /*7080*/  STL [R1+0x5b0], R225 ;  /* 0x0005b0e101007387 */ /* 0x0003e80000100800 */
[----:B------:R2:W-:Y:S04]  /*7090*/  STL [R1+0x5b4], R226 ;  /* 0x0005b4e201007387 */ /* 0x0005e80000100800 */
[----:B------:R-:W3:Y:S04]  /*70a0*/  LDL.LU R5, [R1+0x5c4] ;  /* 0x0005c40001057983 */ /* 0x000ee80000300800 */
[----:B------:R-:W4:Y:S04]  /*70b0*/  LDL.LU R8, [R1+0x5c0] ;  /* 0x0005c00001087983 */ /* 0x000f280000300800 */
[----:B------:R-:W2:Y:S04]  /*70c0*/  LDL.LU R235, [R1+0x8] ;  /* 0x0000080001eb7983 */ /* 0x000ea80000300800 */
[----:B0-----:R-:W3:Y:S01]  /*70d0*/  LDL.LU R2, [R1+0x4] ;  /* 0x0000040001027983 */ /* 0x001ee20000300800 */
[----:B------:R-:W-:Y:S01]  /*70e0*/  FMUL R128, R36, UR24 ;  /* 0x0000001824807c20 */ /* 0x000fe20008400000 */
[----:B------:R-:W-:-:S04]  /*70f0*/  ISETP.GT.U32.AND.EX P1, PT, R237, RZ, PT, P1 ;  /* 0x000000ffed00720c */ /* 0x000fc80003f24110 */
[----:B------:R-:W-:Y:S02]  /*7100*/  FSEL R128, R128, -INF , !P1 ;  /* 0xff80000080807808 */ /* 0x000fe40004800000 */
[----:B------:R-:W-:Y:S01]  /*7110*/  ISETP.GT.U32.AND P1, PT, R222, R9, PT ;  /* 0x00000009de00720c */ /* 0x000fe20003f24070 */
[----:B------:R-:W-:-:S03]  /*7120*/  FMUL R40, R40, UR24 ;  /* 0x0000001828287c20 */ /* 0x000fc60008400000 */
[----:B------:R-:W-:Y:S01]  /*7130*/  ISETP.GT.U32.AND.EX P1, PT, R239, RZ, PT, P1 ;  /* 0x000000ffef00720c */ /* 0x000fe20003f24110 */
[----:B------:R-:W-:Y:S01]  /*7140*/  FMUL R39, R41, UR24 ;  /* 0x0000001829277c20 */ /* 0x000fe20008400000 */
[-C--:B------:R-:W-:Y:S02]  /*7150*/  ISETP.GT.U32.AND P4, PT, R220, R9.reuse, PT ;  /* 0x00000009dc00720c */ /* 0x080fe40003f84070 */
[----:B------:R-:W-:Y:S02]  /*7160*/  FSEL R41, R40, -INF , !P1 ;  /* 0xff80000028297808 */ /* 0x000fe40004800000 */
[----:B------:R-:W-:Y:S01]  /*7170*/  ISETP.GT.U32.AND P1, PT, R223, R9, PT ;  /* 0x00000009df00720c */ /* 0x000fe20003f24070 */
[----:B------:R-:W-:Y:S01]  /*7180*/  FMUL R36, R37, UR24 ;  /* 0x0000001825247c20 */ /* 0x000fe20008400000 */
[----:B------:R-:W-:Y:S01]  /*7190*/  FMUL R44, R44, UR24 ;  /* 0x000000182c2c7c20 */ /* 0x000fe20008400000 */
[----:B------:R-:W-:Y:S02]  /*71a0*/  ISETP.GT.U32.AND.EX P4, PT, R236, RZ, PT, P4 ;  /* 0x000000ffec00720c */ /* 0x000fe40003f84140 */
[----:B------:R-:W-:-:S02]  /*71b0*/  ISETP.GT.U32.AND.EX P1, PT, R243, RZ, PT, P1 ;  /* 0x000000fff300720c */ /* 0x000fc40003f24110 */
[----:B------:R-:W-:Y:S02]  /*71c0*/  FSEL R36, R36, -INF , !P4 ;  /* 0xff80000024247808 */ /* 0x000fe40006000000 */
[----:B------:R-:W-:Y:S02]  /*71d0*/  FSEL R44, R44, -INF , !P1 ;  /* 0xff8000002c2c7808 */ /* 0x000fe40004800000 */
[-C--:B------:R-:W-:Y:S02]  /*71e0*/  ISETP.GT.U32.AND P4, PT, R222, R0.reuse, PT ;  /* 0x00000000de00720c */ /* 0x080fe40003f84070 */
[----:B------:R-:W-:Y:S02]  /*71f0*/  ISETP.GT.U32.AND P0, PT, R22, R0, PT ;  /* 0x000000001600720c */ /* 0x000fe40003f04070 */
[----:B------:R-:W-:Y:S01]  /*7200*/  ISETP.GT.U32.AND P1, PT, R217, R9, PT ;  /* 0x00000009d900720c */ /* 0x000fe20003f24070 */
[----:B------:R-:W-:Y:S01]  /*7210*/  FMUL R229, R46, UR24 ;  /* 0x000000182ee57c20 */ /* 0x000fe20008400000 */
[----:B------:R-:W-:Y:S01]  /*7220*/  FMUL R227, R42, UR24 ;  /* 0x000000182ae37c20 */ /* 0x000fe20008400000 */
[----:B------:R-:W-:Y:S01]  /*7230*/  FMUL R228, R43, UR24 ;  /* 0x000000182be47c20 */ /* 0x000fe20008400000 */
[----:B------:R-:W-:Y:S01]  /*7240*/  FMUL R46, R48, UR24 ;  /* 0x00000018302e7c20 */ /* 0x000fe20008400000 */
[----:B------:R-:W-:-:S02]  /*7250*/  ISETP.GT.U32.AND.EX P4, PT, R239, RZ, PT, P4 ;  /* 0x000000ffef00720c */ /* 0x000fc40003f84140 */
[----:B------:R-:W-:Y:S02]  /*7260*/  ISETP.GT.U32.AND.EX P0, PT, R238, RZ, PT, P0 ;  /* 0x000000ffee00720c */ /* 0x000fe40003f04100 */
[----:B------:R-:W-:Y:S02]  /*7270*/  ISETP.GT.U32.AND.EX P1, PT, R241, RZ, PT, P1 ;  /* 0x000000fff100720c */ /* 0x000fe40003f24110 */
[----:B------:R-:W-:Y:S02]  /*7280*/  FSEL R227, R227, -INF , !P4 ;  /* 0xff800000e3e37808 */ /* 0x000fe40006000000 */
[----:B------:R-:W-:Y:S02]  /*7290*/  FSEL R228, R228, -INF , !P0 ;  /* 0xff800000e4e47808 */ /* 0x000fe40004000000 */
[----:B------:R-:W-:Y:S02]  /*72a0*/  FSEL R46, R46, -INF , !P1 ;  /* 0xff8000002e2e7808 */ /* 0x000fe40004800000 */
[----:B------:R-:W-:-:S02]  /*72b0*/  ISETP.GT.U32.AND P3, PT, R22, R9, PT ;  /* 0x000000091600720c */ /* 0x000fc40003f64070 */
[CC--:B------:R-:W-:Y:S02]  /*72c0*/  ISETP.GT.U32.AND P4, PT, R219.reuse, R9.reuse, PT ;  /* 0x00000009db00720c */ /* 0x0c0fe40003f84070 */
[----:B------:R-:W-:Y:S02]  /*72d0*/  ISETP.GT.U32.AND P0, PT, R219, R0, PT ;  /* 0x00000000db00720c */ /* 0x000fe40003f04070 */
[----:B------:R-:W-:Y:S01]  /*72e0*/  ISETP.GT.U32.AND P1, PT, R216, R9, PT ;  /* 0x00000009d800720c */ /* 0x000fe20003f24070 */
[----:B------:R-:W-:Y:S01]  /*72f0*/  FMUL R43, R45, UR24 ;  /* 0x000000182d2b7c20 */ /* 0x000fe20008400000 */
[----:B------:R-:W-:Y:S01]  /*7300*/  FMUL R230, R47, UR24 ;  /* 0x000000182fe67c20 */ /* 0x000fe20008400000 */
[----:B------:R-:W-:Y:S01]  /*7310*/  FMUL R48, R52, UR24 ;  /* 0x0000001834307c20 */ /* 0x000fe20008400000 */
[----:B------:R-:W-:Y:S02]  /*7320*/  ISETP.GT.U32.AND.EX P3, PT, R238, RZ, PT, P3 ;  /* 0x000000ffee00720c */ /* 0x000fe40003f64130 */
[----:B------:R-:W-:-:S02]  /*7330*/  ISETP.GT.U32.AND.EX P4, PT, R242, RZ, PT, P4 ;  /* 0x000000fff200720c */ /* 0x000fc40003f84140 */
[----:B------:R-:W-:Y:S02]  /*7340*/  ISETP.GT.U32.AND.EX P0, PT, R242, RZ, PT, P0 ;  /* 0x000000fff200720c */ /* 0x000fe40003f04100 */
[----:B------:R-:W-:Y:S02]  /*7350*/  ISETP.GT.U32.AND.EX P1, PT, R245, RZ, PT, P1 ;  /* 0x000000fff500720c */ /* 0x000fe40003f24110 */
[----:B------:R-:W-:Y:S02]  /*7360*/  FSEL R39, R39, -INF , !P3 ;  /* 0xff80000027277808 */ /* 0x000fe40005800000 */
[----:B------:R-:W-:Y:S02]  /*7370*/  FSEL R43, R43, -INF , !P4 ;  /* 0xff8000002b2b7808 */ /* 0x000fe40006000000 */
[----:B------:R-:W-:Y:S02]  /*7380*/  FSEL R230, R230, -INF , !P0 ;  /* 0xff800000e6e67808 */ /* 0x000fe40004000000 */
[----:B------:R-:W-:-:S02]  /*7390*/  FSEL R48, R48, -INF , !P1 ;  /* 0xff80000030307808 */ /* 0x000fc40004800000 */
[-C--:B------:R-:W-:Y:S02]  /*73a0*/  ISETP.GT.U32.AND P3, PT, R223, R0.reuse, PT ;  /* 0x00000000df00720c */ /* 0x080fe40003f64070 */
[-C--:B------:R-:W-:Y:S01]  /*73b0*/  ISETP.GT.U32.AND P4, PT, R217, R0.reuse, PT ;  /* 0x00000000d900720c */ /* 0x080fe20003f84070 */
[----:B------:R-:W-:Y:S01]  /*73c0*/  FMUL R45, R49, UR24 ;  /* 0x00000018312d7c20 */ /* 0x000fe20008400000 */
[-C--:B------:R-:W-:Y:S02]  /*73d0*/  ISETP.GT.U32.AND P0, PT, R218, R0.reuse, PT ;  /* 0x00000000da00720c */ /* 0x080fe40003f04070 */
[-C--:B------:R-:W-:Y:S01]  /*73e0*/  ISETP.GT.U32.AND P1, PT, R23, R9.reuse, PT ;  /* 0x000000091700720c */ /* 0x080fe20003f24070 */
[----:B------:R-:W-:Y:S01]  /*73f0*/  FMUL R232, R51, UR24 ;  /* 0x0000001833e87c20 */ /* 0x000fe20008400000 */
[----:B------:R-:W-:Y:S01]  /*7400*/  ISETP.GT.U32.AND.EX P2, PT, R231, RZ, PT, P2 ;  /* 0x000000ffe700720c */ /* 0x000fe20003f44120 */
[----:B------:R-:W-:Y:S01]  /*7410*/  FMUL R231, R50, UR24 ;  /* 0x0000001832e77c20 */ /* 0x000fe20008400000 */
[----:B------:R-:W-:Y:S01]  /*7420*/  FMUL R49, R57, UR24 ;  /* 0x0000001839317c20 */ /* 0x000fe20008400000 */
[----:B------:R-:W-:Y:S01]  /*7430*/  FMUL R30, R58, UR24 ;  /* 0x000000183a1e7c20 */ /* 0x000fe20008400000 */
[----:B------:R-:W-:Y:S01]  /*7440*/  ISETP.GT.U32.AND.EX P3, PT, R243, RZ, PT, P3 ;  /* 0x000000fff300720c */ /* 0x000fe20003f64130 */
[----:B------:R-:W-:Y:S01]  /*7450*/  FMUL R29, R54, UR24 ;  /* 0x00000018361d7c20 */ /* 0x000fe20008400000 */
[----:B------:R-:W-:Y:S01]  /*7460*/  ISETP.GT.U32.AND.EX P4, PT, R241, RZ, PT, P4 ;  /* 0x000000fff100720c */ /* 0x000fe20003f84140 */
[----:B------:R-:W-:Y:S01]  /*7470*/  FMUL R47, R53, UR24 ;  /* 0x00000018352f7c20 */ /* 0x000fe20008400000 */
[----:B------:R-:W-:Y:S01]  /*7480*/  ISETP.GT.U32.AND.EX P0, PT, R240, RZ, PT, P0 ;  /* 0x000000fff000720c */ /* 0x000fe20003f04100 */
[----:B------:R-:W-:Y:S01]  /*7490*/  FMUL R28, R55, UR24 ;  /* 0x00000018371c7c20 */ /* 0x000fe20008400000 */
[----:B------:R-:W-:Y:S01]  /*74a0*/  ISETP.GT.U32.AND.EX P1, PT, R246, RZ, PT, P1 ;  /* 0x000000fff600720c */ /* 0x000fe20003f24110 */
[----:B------:R-:W-:Y:S01]  /*74b0*/  FMUL R35, R66, UR24 ;  /* 0x0000001842237c20 */ /* 0x000fe20008400000 */
[----:B------:R-:W-:Y:S01]  /*74c0*/  FSEL R229, R229, -INF , !P3 ;  /* 0xff800000e5e57808 */ /* 0x000fe20005800000 */
        /* <DEDUP_REMOVED lines=9> */
[-C--:B------:R-:W-:Y:S01]  /*7560*/  ISETP.GT.U32.AND P3, PT, R218, R9.reuse, PT ;  /* 0x00000009da00720c */ /* 0x080fe20003f64070 */
[----:B------:R-:W-:Y:S01]  /*7570*/  FMUL R32, R62, UR24 ;  /* 0x000000183e207c20 */ /* 0x000fe20008400000 */
[C---:B------:R-:W-:Y:S01]  /*7580*/  ISETP.GT.U32.AND P4, PT, R221.reuse, R9, PT ;  /* 0x00000009dd00720c */ /* 0x040fe20003f84070 */
[----:B------:R-:W4:Y:S01]  /*7590*/  LDL.64 R222, [R1+0x308] ;  /* 0x0003080001de7983 */ /* 0x000f220000100a00 */
[----:B------:R-:W-:-:S02]  /*75a0*/  ISETP.GT.U32.AND P0, PT, R221, R0, PT ;  /* 0x00000000dd00720c */ /* 0x000fc40003f04070 */
[C---:B------:R-:W-:Y:S02]  /*75b0*/  ISETP.GT.U32.AND P1, PT, R20.reuse, R9, PT ;  /* 0x000000091400720c */ /* 0x040fe40003f24070 */
[----:B------:R-:W-:Y:S01]  /*75c0*/  ISETP.GT.U32.AND P6, PT, R20, R0, PT ;  /* 0x000000001400720c */ /* 0x000fe20003fc4070 */
[----:B------:R-:W-:Y:S01]  /*75d0*/  FMUL R54, R56, UR24 ;  /* 0x0000001838367c20 */ /* 0x000fe20008400000 */
[----:B------:R-:W-:Y:S01]  /*75e0*/  FMUL R50, R60, UR24 ;  /* 0x000000183c327c20 */ /* 0x000fe20008400000 */
[----:B------:R-:W-:Y:S01]  /*75f0*/  FMUL R56, R64, UR24 ;  /* 0x0000001840387c20 */ /* 0x000fe20008400000 */
[----:B------:R-:W-:Y:S02]  /*7600*/  ISETP.GT.U32.AND.EX P3, PT, R240, RZ, PT, P3 ;  /* 0x000000fff000720c */ /* 0x000fe40003f64130 */
[C---:B------:R-:W-:Y:S02]  /*7610*/  ISETP.GT.U32.AND.EX P4, PT, R244.reuse, RZ, PT, P4 ;  /* 0x000000fff400720c */ /* 0x040fe40003f84140 */
[----:B------:R-:W-:-:S02]  /*7620*/  ISETP.GT.U32.AND.EX P0, PT, R244, RZ, PT, P0 ;  /* 0x000000fff400720c */ /* 0x000fc40003f04100 */
[C---:B------:R-:W-:Y:S02]  /*7630*/  ISETP.GT.U32.AND.EX P1, PT, R247.reuse, RZ, PT, P1 ;  /* 0x000000fff700720c */ /* 0x040fe40003f24110 */
[----:B------:R-:W-:Y:S02]  /*7640*/  ISETP.GT.U32.AND.EX P6, PT, R247, RZ, PT, P6 ;  /* 0x000000fff700720c */ /* 0x000fe40003fc4160 */
[----:B------:R-:W-:Y:S02]  /*7650*/  FSEL R45, R45, -INF , !P3 ;  /* 0xff8000002d2d7808 */ /* 0x000fe40005800000 */
[----:B------:R-:W-:Y:S02]  /*7660*/  FSEL R47, R47, -INF , !P4 ;  /* 0xff8000002f2f7808 */ /* 0x000fe40006000000 */
[----:B------:R-:W-:Y:S02]  /*7670*/  FSEL R28, R28, -INF , !P0 ;  /* 0xff8000001c1c7808 */ /* 0x000fe40004000000 */
[----:B------:R-:W-:-:S02]  /*7680*/  FSEL R50, R50, -INF , !P5 ;  /* 0xff80000032327808 */ /* 0x000fc40006800000 */
[----:B------:R-:W-:Y:S02]  /*7690*/  FSEL R56, R56, -INF , !P1 ;  /* 0xff80000038387808 */ /* 0x000fe40004800000 */
[----:B------:R-:W-:Y:S02]  /*76a0*/  FSEL R35, R35, -INF , !P6 ;  /* 0xff80000023237808 */ /* 0x000fe40007000000 */
[-C--:B------:R-:W-:Y:S02]  /*76b0*/  ISETP.GT.U32.AND P3, PT, R216, R0.reuse, PT ;  /* 0x00000000d800720c */ /* 0x080fe40003f64070 */
[-C--:B------:R-:W-:Y:S02]  /*76c0*/  ISETP.GT.U32.AND P4, PT, R23, R0.reuse, PT ;  /* 0x000000001700720c */ /* 0x080fe40003f84070 */
[-C--:B------:R-:W-:Y:S02]  /*76d0*/  ISETP.GT.U32.AND P0, PT, R21, R0.reuse, PT ;  /* 0x000000001500720c */ /* 0x080fe40003f04070 */
[----:B------:R-:W-:-:S02]  /*76e0*/  ISETP.GT.U32.AND P5, PT, R6, R0, PT ;  /* 0x000000000600720c */ /* 0x000fc40003fa4070 */
[-C--:B------:R-:W-:Y:S02]  /*76f0*/  ISETP.GT.U32.AND P1, PT, R15, R0.reuse, PT ;  /* 0x000000000f00720c */ /* 0x080fe40003f24070 */
[----:B------:R-:W-:Y:S02]  /*7700*/  ISETP.GT.U32.AND P6, PT, R11, R0, PT ;  /* 0x000000000b00720c */ /* 0x000fe40003fc4070 */
[----:B------:R-:W-:Y:S02]  /*7710*/  ISETP.GT.U32.AND.EX P3, PT, R245, RZ, PT, P3 ;  /* 0x000000fff500720c */ /* 0x000fe40003f64130 */
[----:B------:R-:W-:Y:S02]  /*7720*/  ISETP.GT.U32.AND.EX P4, PT, R246, RZ, PT, P4 ;  /* 0x000000fff600720c */ /* 0x000fe40003f84140 */
        /* <DEDUP_REMOVED lines=15> */
[----:B------:R-:W-:Y:S01]  /*7820*/  ISETP.GT.U32.AND P6, PT, R10, R9, PT ;  /* 0x000000090a00720c */ /* 0x000fe20003fc4070 */
[----:B------:R-:W-:Y:S01]  /*7830*/  FMUL R51, R61, UR24 ;  /* 0x000000183d337c20 */ /* 0x000fe20008400000 */
[----:B------:R-:W-:Y:S01]  /*7840*/  FMUL R55, R65, UR24 ;  /* 0x0000001841377c20 */ /* 0x000fe20008400000 */
[----:B------:R-:W-:Y:S01]  /*7850*/  FMUL R58, R69, UR24 ;  /* 0x00000018453a7c20 */ /* 0x000fe20008400000 */
[----:B------:R-:W-:Y:S01]  /*7860*/  FMUL R60, R73, UR24 ;  /* 0x00000018493c7c20 */ /* 0x000fe20008400000 */
[----:B------:R-:W-:Y:S01]  /*7870*/  FMUL R62, R77, UR24 ;  /* 0x000000184d3e7c20 */ /* 0x000fe20008400000 */
[----:B------:R-:W-:Y:S01]  /*7880*/  FMUL R61, R80, UR24 ;  /* 0x00000018503d7c20 */ /* 0x000fe20008400000 */
[----:B------:R-:W-:Y:S02]  /*7890*/  ISETP.GT.U32.AND.EX P3, PT, R248, RZ, PT, P3 ;  /* 0x000000fff800720c */ /* 0x000fe40003f64130 */
[----:B------:R-:W-:-:S02]  /*78a0*/  ISETP.GT.U32.AND.EX P4, PT, R250, RZ, PT, P4 ;  /* 0x000000fffa00720c */ /* 0x000fc40003f84140 */
[----:B------:R-:W-:Y:S02]  /*78b0*/  ISETP.GT.U32.AND.EX P0, PT, R252, RZ, PT, P0 ;  /* 0x000000fffc00720c */ /* 0x000fe40003f04100 */
[----:B------:R-:W-:Y:S02]  /*78c0*/  ISETP.GT.U32.AND.EX P1, PT, R7, RZ, PT, P1 ;  /* 0x000000ff0700720c */ /* 0x000fe40003f24110 */
[----:B------:R-:W-:Y:S01]  /*78d0*/  ISETP.GT.U32.AND.EX P6, PT, R4, RZ, PT, P6 ;  /* 0x000000ff0400720c */ /* 0x000fe20003fc4160 */
[----:B------:R-:W-:Y:S01]  /*78e0*/  FMUL R6, R88, UR24 ;  /* 0x0000001858067c20 */ /* 0x000fe20008400000 */
[----:B------:R-:W-:Y:S01]  /*78f0*/  FMUL R20, R94, UR24 ;  /* 0x000000185e147c20 */ /* 0x000fe20008400000 */
        /* <DEDUP_REMOVED lines=9> */
[----:B------:R-:W-:Y:S02]  /*7990*/  ISETP.GT.U32.AND P1, PT, R129, R9, PT ;  /* 0x000000098100720c */ /* 0x000fe40003f24070 */
[----:B------:R-:W-:Y:S02]  /*79a0*/  FSEL R6, R6, -INF , !P2 ;  /* 0xff80000006067808 */ /* 0x000fe40005000000 */
[----:B------:R-:W-:Y:S02]  /*79b0*/  FSEL R20, R20, -INF , !P2 ;  /* 0xff80000014147808 */ /* 0x000fe40005000000 */
[----:B------:R-:W-:Y:S02]  /*79c0*/  FSEL R54, R54, -INF , !P2 ;  /* 0xff80000036367808 */ /* 0x000fe40005000000 */
[----:B------:R-:W-:Y:S02]  /*79d0*/  FSEL R32, R32, -INF , !P2 ;  /* 0xff80000020207808 */ /* 0x000fe40005000000 */
[----:B------:R-:W-:Y:S01]  /*79e0*/  ISETP.GT.U32.AND P2, PT, R18, R0, PT ;  /* 0x000000001200720c */ /* 0x000fe20003f44070 */
[----:B------:R-:W-:Y:S01]  /*79f0*/  FMUL R38, R70, UR24 ;  /* 0x0000001846267c20 */ /* 0x000fe20008400000 */
[----:B------:R-:W-:Y:S01]  /*7a00*/  FMUL R63, R76, UR24 ;  /* 0x000000184c3f7c20 */ /* 0x000fe20008400000 */
[----:B------:R-:W-:Y:S01]  /*7a10*/  FMUL R57, R68, UR24 ;  /* 0x0000001844397c20 */ /* 0x000fe20008400000 */
[----:B------:R-:W-:Y:S01]  /*7a20*/  ISETP.GT.U32.AND.EX P2, PT, R249, RZ, PT, P2 ;  /* 0x000000fff900720c */ /* 0x000fe20003f44120 */
[----:B------:R-:W-:Y:S01]  /*7a30*/  FMUL R59, R72, UR24 ;  /* 0x00000018483b7c20 */ /* 0x000fe20008400000 */
[----:B------:R-:W-:Y:S01]  /*7a40*/  FMUL R66, R81, UR24 ;  /* 0x0000001851427c20 */ /* 0x000fe20008400000 */
[----:B------:R-:W-:Y:S01]  /*7a50*/  FMUL R64, R84, UR24 ;  /* 0x0000001854407c20 */ /* 0x000fe20008400000 */
[----:B------:R-:W-:Y:S01]  /*7a60*/  FMUL R65, R85, UR24 ;  /* 0x0000001855417c20 */ /* 0x000fe20008400000 */
[----:B------:R-:W-:-:S02]  /*7a70*/  ISETP.GT.U32.AND.EX P3, PT, R249, RZ, PT, P3 ;  /* 0x000000fff900720c */ /* 0x000fc40003f64130 */
[----:B------:R-:W-:Y:S02]  /*7a80*/  ISETP.GT.U32.AND.EX P4, PT, R251, RZ, PT, P4 ;  /* 0x000000fffb00720c */ /* 0x000fe40003f84140 */
[----:B------:R-:W-:Y:S02]  /*7a90*/  ISETP.GT.U32.AND.EX P6, PT, R19, RZ, PT, P6 ;  /* 0x000000ff1300720c */ /* 0x000fe40003fc4160 */
[----:B------:R-:W-:Y:S02]  /*7aa0*/  ISETP.GT.U32.AND.EX P1, PT, R17, RZ, PT, P1 ;  /* 0x000000ff1100720c */ /* 0x000fe40003f24110 */
[----:B------:R-:W-:Y:S02]  /*7ab0*/  FSEL R38, R38, -INF , !P2 ;  /* 0xff80000026267808 */ /* 0x000fe40005000000 */
[----:B------:R-:W-:Y:S02]  /*7ac0*/  FSEL R57, R57, -INF , !P3 ;  /* 0xff80000039397808 */ /* 0x000fe40005800000 */
[----:B------:R-:W-:-:S02]  /*7ad0*/  ISETP.GT.U32.AND P2, PT, R14, R0, PT ;  /* 0x000000000e00720c */ /* 0x000fc40003f44070 */
[----:B------:R-:W-:Y:S02]  /*7ae0*/  FSEL R59, R59, -INF , !P4 ;  /* 0xff8000003b3b7808 */ /* 0x000fe40006000000 */
[----:B------:R-:W-:Y:S02]  /*7af0*/  FSEL R64, R64, -INF , !P6 ;  /* 0xff80000040407808 */ /* 0x000fe40007000000 */
[----:B------:R-:W-:Y:S02]  /*7b00*/  FSEL R65, R65, -INF , !P1 ;  /* 0xff80000041417808 */ /* 0x000fe40004800000 */
[-C--:B------:R-:W-:Y:S02]  /*7b10*/  ISETP.GT.U32.AND P3, PT, R12, R0.reuse, PT ;  /* 0x000000000c00720c */ /* 0x080fe40003f64070 */
[-C--:B------:R-:W-:Y:S02]  /*7b20*/  ISETP.GT.U32.AND P4, PT, R13, R0.reuse, PT ;  /* 0x000000000d00720c */ /* 0x080fe40003f84070 */
[----:B------:R-:W-:-:S02]  /*7b30*/  ISETP.GT.U32.AND P6, PT, R10, R0, PT ;  /* 0x000000000a00720c */ /* 0x000fc40003fc4070 */
[----:B------:R-:W-:Y:S02]  /*7b40*/  ISETP.GT.U32.AND P1, PT, R129, R0, PT ;  /* 0x000000008100720c */ /* 0x000fe40003f24070 */
[----:B--2---:R-:W-:-:S04]  /*7b50*/  ISETP.GT.U32.AND.EX P5, PT, R235, RZ, PT, P5 ;  /* 0x000000ffeb00720c */ /* 0x004fc80003fa4150 */
[----:B------:R-:W-:Y:S02]  /*7b60*/  FSEL R60, R60, -INF , !P5 ;  /* 0xff8000003c3c7808 */ /* 0x000fe40006800000 */
[----:B------:R-:W-:Y:S02]  /*7b70*/  ISETP.GT.U32.AND P5, PT, R16, R9, PT ;  /* 0x000000091000720c */ /* 0x000fe40003fa4070 */
[----:B------:R-:W2:Y:S01]  /*7b80*/  LDL.LU R9, [R1+0x5bc] ;  /* 0x0005bc0001097983 */ /* 0x000ea20000300800 */
[----:B---3--:R-:W-:Y:S02]  /*7b90*/  ISETP.GT.U32.AND.EX P0, PT, R2, RZ, PT, P0 ;  /* 0x000000ff0200720c */ /* 0x008fe40003f04100 */
[----:B------:R-:W-:Y:S01]  /*7ba0*/  ISETP.GT.U32.AND.EX P5, PT, R3, RZ, PT, P5 ;  /* 0x000000ff0300720c */ /* 0x000fe20003fa4150 */
[----:B------:R-:W3:Y:S01]  /*7bb0*/  LDL.64 R220, [R1+0x300] ;  /* 0x0003000001dc7983 */ /* 0x000ee20000100a00 */
[----:B------:R-:W-:-:S03]  /*7bc0*/  FSEL R63, R63, -INF , !P0 ;  /* 0xff8000003f3f7808 */ /* 0x000fc60004000000 */
[----:B------:R-:W3:Y:S01]  /*7bd0*/  LDL.64 R216, [R1+0x2f8] ;  /* 0x0002f80001d87983 */ /* 0x000ee20000100a00 */
[----:B------:R-:W-:-:S03]  /*7be0*/  ISETP.GT.U32.AND P0, PT, R16, R0, PT ;  /* 0x000000001000720c */ /* 0x000fc60003f04070 */
[----:B------:R-:W3:Y:S01]  /*7bf0*/  LDL.64 R218, [R1+0x2f0] ;  /* 0x0002f00001da7983 */ /* 0x000ee20000100a00 */
[----:B------:R-:W-:-:S03]  /*7c00*/  FSEL R66, R66, -INF , !P5 ;  /* 0xff80000042427808 */ /* 0x000fc60006800000 */
[----:B------:R-:W3:Y:S01]  /*7c10*/  LDL.64 R22, [R1+0x2e8] ;  /* 0x0002e80001167983 */ /* 0x000ee20000100a00 */
[----:B------:R-:W-:-:S03]  /*7c20*/  ISETP.GT.U32.AND P5, PT, R127, R0, PT ;  /* 0x000000007f00720c */ /* 0x000fc60003fa4070 */
[----:B------:R-:W3:Y:S01]  /*7c30*/  LDL.LU R0, [R1+0x5b8] ;  /* 0x0005b80001007983 */ /* 0x000ee20000300800 */
[----:B------:R-:W-:Y:S02]  /*7c40*/  ISETP.GT.U32.AND.EX P2, PT, R2, RZ, PT, P2 ;  /* 0x000000ff0200720c */ /* 0x000fe40003f44120 */
[----:B------:R-:W-:Y:S01]  /*7c50*/  ISETP.GT.U32.AND.EX P0, PT, R3, RZ, PT, P0 ;  /* 0x000000ff0300720c */ /* 0x000fe20003f04100 */
[----:B-1----:R-:W3:Y:S04]  /*7c60*/  LDL.64 R224, [R1+0x2e0] ;  /* 0x0002e00001e07983 */ /* 0x002ee80000100a00 */
[----:B------:R-:W3:Y:S04]  /*7c70*/  LDL.64 R236, [R1+0x2d8] ;  /* 0x0002d80001ec7983 */ /* 0x000ee80000100a00 */
[----:B------:R-:W3:Y:S01]  /*7c80*/  LDL.64 R2, [R1+0x2d0] ;  /* 0x0002d00001027983 */ /* 0x000ee20000100a00 */
[----:B------:R-:W-:-:S04]  /*7c90*/  FMNMX R14, R6, R89, !PT ;  /* 0x00000059060e7209 */ /* 0x000fc80007800000 */
[----:B------:R-:W-:Y:S01]  /*7ca0*/  FMNMX R14, R90, R14, !PT ;  /* 0x0000000e5a0e7209 */ /* 0x000fe20007800000 */
[----:B----4-:R-:W-:Y:S01]  /*7cb0*/  STL [R1+0x554], R8 ;  /* 0x0005540801007387 */ /* 0x010fe20000100800 */
[----:B------:R-:W-:Y:S02]  /*7cc0*/  ISETP.GT.U32.AND.EX P3, PT, R235, RZ, PT, P3 ;  /* 0x000000ffeb00720c */ /* 0x000fe40003f64130 */
[----:B------:R-:W-:Y:S02]  /*7cd0*/  FMNMX R14, R91, R14, !PT ;  /* 0x0000000e5b0e7209 */ /* 0x000fe40007800000 */
[----:B------:R-:W-:Y:S02]  /*7ce0*/  ISETP.GT.U32.AND.EX P1, PT, R17, RZ, PT, P1 ;  /* 0x000000ff1100720c */ /* 0x000fe40003f24110 */
[----:B------:R-:W-:Y:S02]  /*7cf0*/  FMNMX R18, R92, R14, !PT ;  /* 0x0000000e5c127209 */ /* 0x000fe40007800000 */
[----:B------:R-:W-:-:S02]  /*7d00*/  ISETP.GT.U32.AND.EX P4, PT, R7, RZ, PT, P4 ;  /* 0x000000ff0700720c */ /* 0x000fc40003f84140 */
[----:B------:R-:W-:Y:S02]  /*7d10*/  ISETP.GT.U32.AND.EX P6, PT, R4, RZ, PT, P6 ;  /* 0x000000ff0400720c */ /* 0x000fe40003fc4160 */
[----:B------:R-:W-:Y:S01]  /*7d20*/  ISETP.GT.U32.AND.EX P5, PT, R19, RZ, PT, P5 ;  /* 0x000000ff1300720c */ /* 0x000fe20003fa4150 */
[----:B------:R-:W-:-:S05]  /*7d30*/  IMAD.WIDE R12, R5, 0x2, R222 ;  /* 0x00000002050c7825 */ /* 0x000fca00078e02de */
[----:B------:R3:W4:Y:S01]  /*7d40*/  LDG.E.U16 R223, desc[UR28][R12.64] ;  /* 0x0000001c0cdf7981 */ /* 0x000722000c1e1500 */
[----:B--2---:R-:W-:-:S03]  /*7d50*/  IMAD.WIDE R10, R5, 0x2, R8 ;  /* 0x00000002050a7825 */ /* 0x004fc600078e0208 */
[----:B------:R0:W-:Y:S04]  /*7d60*/  STL [R1+0x550], R9 ;  /* 0x0005500901007387 */ /* 0x0001e80000100800 */
[----:B------:R-:W2:Y:S04]  /*7d70*/  LDL.64 R234, [R1+0x2c8] ;  /* 0x0002c80001ea7983 */ /* 0x000ea80000100a00 */
[----:B------:R1:W4:Y:S01]  /*7d80*/  LDG.E.U16 R146, desc[UR28][R10.64] ;  /* 0x0000001c0a927981 */ /* 0x000322000c1e1500 */
[----:B---3--:R-:W-:-:S03]  /*7d90*/  IMAD.WIDE R12, R5, 0x2, R216 ;  /* 0x00000002050c7825 */ /* 0x008fc600078e02d8 */
[----:B------:R-:W3:Y:S01]  /*7da0*/  LDL.64 R216, [R1+0x2b8] ;  /* 0x0002b80001d87983 */ /* 0x000ee20000100a00 */
[----:B------:R-:W-:-:S03]  /*7db0*/  IMAD.WIDE R14, R5, 0x2, R218 ;  /* 0x00000002050e7825 */ /* 0x000fc600078e02da */
[----:B------:R-:W4:Y:S01]  /*7dc0*/  LDL.64 R218, [R1+0x2b0] ;  /* 0x0002b00001da7983 */ /* 0x000f220000100a00 */
[----:B-1----:R-:W-:-:S03]  /*7dd0*/  IMAD.WIDE R10, R5, 0x2, R220 ;  /* 0x00000002050a7825 */ /* 0x002fc600078e02dc */
[----:B------:R-:W4:Y:S01]  /*7de0*/  LDL.64 R220, [R1+0x2c0] ;  /* 0x0002c00001dc7983 */ /* 0x000f220000100a00 */
[----:B------:R-:W-:-:S03]  /*7df0*/  IMAD.WIDE R16, R5, 0x2, R22 ;  /* 0x0000000205107825 */ /* 0x000fc600078e0216 */
[----:B------:R-:W4:Y:S04]  /*7e00*/  LDL.64 R22, [R1+0x2a8] ;  /* 0x0002a80001167983 */ /* 0x000f280000100a00 */
[----:B------:R1:W4:Y:S04]  /*7e10*/  LDG.E.U16 R226, desc[UR28][R10.64] ;  /* 0x0000001c0ae27981 */ /* 0x000328000c1e1500 */
[----:B------:R0:W4:Y:S04]  /*7e20*/  LDG.E.U16 R222, desc[UR28][R12.64] ;  /* 0x0000001c0cde7981 */ /* 0x000128000c1e1500 */
[----:B------:R0:W4:Y:S01]  /*7e30*/  LDG.E.U16 R7, desc[UR28][R14.64] ;  /* 0x0000001c0e077981 */ /* 0x000122000c1e1500 */
[----:B-1----:R-:W-:-:S03]  /*7e40*/  IMAD.WIDE R10, R5, 0x2, R224 ;  /* 0x00000002050a7825 */ /* 0x002fc600078e02e0 */
[----:B------:R2:W4:Y:S01]  /*7e50*/  LDG.E.U16 R4, desc[UR28][R16.64] ;  /* 0x0000001c10047981 */ /* 0x000522000c1e1500 */
[----:B0-----:R-:W-:-:S03]  /*7e60*/  IMAD.WIDE R12, R5, 0x2, R236 ;  /* 0x00000002050c7825 */ /* 0x001fc600078e02ec */
[----:B------:R-:W4:Y:S01]  /*7e70*/  LDL.64 R8, [R1+0x298] ;  /* 0x0002980001087983 */ /* 0x000f220000100a00 */
[----:B------:R-:W-:-:S03]  /*7e80*/  IMAD.WIDE R14, R5, 0x2, R2 ;  /* 0x00000002050e7825 */ /* 0x000fc600078e0202 */
[----:B------:R-:W4:Y:S04]  /*7e90*/  LDL.64 R224, [R1+0x2a0] ;  /* 0x0002a00001e07983 */ /* 0x000f280000100a00 */
[----:B------:R-:W4:Y:S04]  /*7ea0*/  LDL.64 R2, [R1+0x290] ;  /* 0x0002900001027983 */ /* 0x000f280000100a00 */
[----:B------:R-:W4:Y:S04]  /*7eb0*/  LDG.E.U16 R21, desc[UR28][R10.64] ;  /* 0x0000001c0a157981 */ /* 0x000f28000c1e1500 */
[----:B------:R3:W4:Y:S04]  /*7ec0*/  LDG.E.U16 R19, desc[UR28][R12.64] ;  /* 0x0000001c0c137981 */ /* 0x000728000c1e1500 */
[----:B------:R4:W4:Y:S01]  /*7ed0*/  LDG.E.U16 R147, desc[UR28][R14.64] ;  /* 0x0000001c0e937981 */ /* 0x000922000c1e1500 */
[----:B--2---:R-:W-:-:S03]  /*7ee0*/  IMAD.WIDE R16, R5, 0x2, R234 ;  /* 0x0000000205107825 */ /* 0x004fc600078e02ea */
[----:B------:R-:W2:Y:S04]  /*7ef0*/  LDL.64 R234, [R1+0x288] ;  /* 0x0002880001ea7983 */ /* 0x000ea80000100a00 */
[----:B------:R0:W2:Y:S01]  /*7f00*/  LDG.E.U16 R246, desc[UR28][R16.64] ;  /* 0x0000001c10f67981 */ /* 0x0000a2000c1e1500 */
[----:B---3--:R-:W-:-:S03]  /*7f10*/  IMAD.WIDE R12, R5, 0x2, R216 ;  /* 0x00000002050c7825 */ /* 0x008fc600078e02d8 */
[----:B------:R-:W3:Y:S01]  /*7f20*/  LDL.64 R216, [R1+0x278] ;  /* 0x0002780001d87983 */ /* 0x000ee20000100a00 */
[----:B----4-:R-:W-:-:S03]  /*7f30*/  IMAD.WIDE R14, R5, 0x2, R218 ;  /* 0x00000002050e7825 */ /* 0x010fc600078e02da */
[----:B------:R-:W4:Y:S01]  /*7f40*/  LDL.64 R218, [R1+0x270] ;  /* 0x0002700001da7983 */ /* 0x000f220000100a00 */
[----:B------:R-:W-:-:S03]  /*7f50*/  IMAD.WIDE R10, R5, 0x2, R220 ;  /* 0x00000002050a7825 */ /* 0x000fc600078e02dc */
[----:B------:R-:W4:Y:S01]  /*7f60*/  LDL.64 R220, [R1+0x280] ;  /* 0x0002800001dc7983 */ /* 0x000f220000100a00 */
[----:B0-----:R-:W-:-:S03]  /*7f70*/  IMAD.WIDE R16, R5, 0x2, R22 ;  /* 0x0000000205107825 */ /* 0x001fc600078e0216 */
[----:B------:R-:W4:Y:S04]  /*7f80*/  LDL.64 R22, [R1+0x268] ;  /* 0x0002680001167983 */ /* 0x000f280000100a00 */
[----:B------:R0:W-:Y:S04]  /*7f90*/  STL [R1+0xec], R226 ;  /* 0x0000ece201007387 */ /* 0x0001e80000100800 */
[----:B------:R1:W-:Y:S04]  /*7fa0*/  STL [R1+0xf0], R222 ;  /* 0x0000f0de01007387 */ /* 0x0003e80000100800 */
[----:B------:R1:W-:Y:S04]  /*7fb0*/  STL [R1+0x100], R7 ;  /* 0x0001000701007387 */ /* 0x0003e80000100800 */
[----:B0-----:R0:W4:Y:S04]  /*7fc0*/  LDG.E.U16 R226, desc[UR28][R10.64] ;  /* 0x0000001c0ae27981 */ /* 0x001128000c1e1500 */
[----:B-1----:R1:W4:Y:S04]  /*7fd0*/  LDG.E.U16 R222, desc[UR28][R12.64] ;  /* 0x0000001c0cde7981 */ /* 0x002328000c1e1500 */
[----:B------:R1:W4:Y:S01]  /*7fe0*/  LDG.E.U16 R7, desc[UR28][R14.64] ;  /* 0x0000001c0e077981 */ /* 0x000322000c1e1500 */
[----:B0-----:R-:W-:-:S03]  /*7ff0*/  IMAD.WIDE R10, R5, 0x2, R224 ;  /* 0x00000002050a7825 */ /* 0x001fc600078e02e0 */
[----:B------:R0:W-:Y:S01]  /*8000*/  STL [R1+0xfc], R4 ;  /* 0x0000fc0401007387 */ /* 0x0001e20000100800 */
[----:B-1----:R-:W-:-:S03]  /*8010*/  IMAD.WIDE R12, R5, 0x2, R8 ;  /* 0x00000002050c7825 */ /* 0x002fc600078e0208 */
[----:B------:R-:W4:Y:S01]  /*8020*/  LDL.64 R8, [R1+0x258] ;  /* 0x0002580001087983 */ /* 0x000f220000100a00 */
[----:B------:R-:W-:-:S03]  /*8030*/  IMAD.WIDE R14, R5, 0x2, R2 ;  /* 0x00000002050e7825 */ /* 0x000fc600078e0202 */
[----:B------:R-:W4:Y:S04]  /*8040*/  LDL.64 R224, [R1+0x260] ;  /* 0x0002600001e07983 */ /* 0x000f280000100a00 */
[----:B0-----:R2:W4:Y:S04]  /*8050*/  LDG.E.U16 R4, desc[UR28][R16.64] ;  /* 0x0000001c10047981 */ /* 0x001528000c1e1500 */
[----:B------:R-:W4:Y:S04]  /*8060*/  LDL.64 R2, [R1+0x250] ;  /* 0x0002500001027983 */ /* 0x000f280000100a00 */
[----:B------:R0:W-:Y:S04]  /*8070*/  STL [R1+0xf8], R21 ;  /* 0x0000f81501007387 */ /* 0x0001e80000100800 */
[----:B------:R1:W-:Y:S04]  /*8080*/  STL [R1+0xf4], R19 ;  /* 0x0000f41301007387 */ /* 0x0003e80000100800 */
[----:B------:R-:W4:Y:S04]  /*8090*/  LDG.E.U16 R150, desc[UR28][R14.64] ;  /* 0x0000001c0e967981 */ /* 0x000f28000c1e1500 */
[----:B0-----:R-:W4:Y:S04]  /*80a0*/  LDG.E.U16 R21, desc[UR28][R10.64] ;  /* 0x0000001c0a157981 */ /* 0x001f28000c1e1500 */
[----:B-1----:R3:W4:Y:S01]  /*80b0*/  LDG.E.U16 R19, desc[UR28][R12.64] ;  /* 0x0000001c0c137981 */ /* 0x002722000c1e1500 */
[----:B--2---:R-:W-:-:S05]  /*80c0*/  IMAD.WIDE R16, R5, 0x2, R234 ;  /* 0x0000000205107825 */ /* 0x004fca00078e02ea */
[----:B------:R0:W2:Y:S01]  /*80d0*/  LDG.E.U16 R240, desc[UR28][R16.64] ;  /* 0x0000001c10f07981 */ /* 0x0000a2000c1e1500 */
[----:B---3--:R-:W-:-:S03]  /*80e0*/  IMAD.WIDE R12, R5, 0x2, R216 ;  /* 0x00000002050c7825 */ /* 0x008fc600078e02d8 */
[----:B------:R-:W3:Y:S01]  /*80f0*/  LDL.64 R216, [R1+0x240] ;  /* 0x0002400001d87983 */ /* 0x000ee20000100a00 */
[----:B----4-:R-:W-:-:S03]  /*8100*/  IMAD.WIDE R14, R5, 0x2, R218 ;  /* 0x00000002050e7825 */ /* 0x010fc600078e02da */
[----:B------:R-:W4:Y:S01]  /*8110*/  LDL.64 R218, [R1+0x238] ;  /* 0x0002380001da7983 */ /* 0x000f220000100a00 */
[----:B------:R-:W-:-:S03]  /*8120*/  IMAD.WIDE R10, R5, 0x2, R220 ;  /* 0x00000002050a7825 */ /* 0x000fc600078e02dc */
[----:B------:R-:W2:Y:S01]  /*8130*/  LDL.64 R220, [R1+0x248] ;  /* 0x0002480001dc7983 */ /* 0x000ea20000100a00 */
[----:B0-----:R-:W-:-:S03]  /*8140*/  IMAD.WIDE R16, R5, 0x2, R22 ;  /* 0x0000000205107825 */ /* 0x001fc600078e0216 */
[----:B------:R-:W2:Y:S04]  /*8150*/  LDL.64 R22, [R1+0x230] ;  /* 0x0002300001167983 */ /* 0x000ea80000100a00 */
[----:B------:R0:W2:Y:S04]  /*8160*/  LDG.E.U16 R245, desc[UR28][R12.64] ;  /* 0x0000001c0cf57981 */ /* 0x0000a8000c1e1500 */
[----:B------:R1:W2:Y:S04]  /*8170*/  LDG.E.U16 R241, desc[UR28][R10.64] ;  /* 0x0000001c0af17981 */ /* 0x0002a8000c1e1500 */
[----:B------:R-:W-:Y:S04]  /*8180*/  STL [R1+0xd0], R226 ;  /* 0x0000d0e201007387 */ /* 0x000fe80000100800 */
[----:B------:R-:W-:Y:S04]  /*8190*/  STL [R1+0xd8], R222 ;  /* 0x0000d8de01007387 */ /* 0x000fe80000100800 */
[----:B------:R1:W-:Y:S01]  /*81a0*/  STL [R1+0xe8], R7 ;  /* 0x0000e80701007387 */ /* 0x0003e20000100800 */
[----:B0-----:R-:W-:-:S03]  /*81b0*/  IMAD.WIDE R12, R5, 0x2, R8 ;  /* 0x00000002050c7825 */ /* 0x001fc600078e0208 */
[----:B-1----:R0:W2:Y:S01]  /*81c0*/  LDG.E.U16 R7, desc[UR28][R14.64] ;  /* 0x0000001c0e077981 */ /* 0x0020a2000c1e1500 */
[----:B------:R-:W-:-:S03]  /*81d0*/  IMAD.WIDE R10, R5, 0x2, R224 ;  /* 0x00000002050a7825 */ /* 0x000fc600078e02e0 */
[----:B------:R1:W-:Y:S04]  /*81e0*/  STL [R1+0xe4], R4 ;  /* 0x0000e40401007387 */ /* 0x0003e80000100800 */
[----:B------:R-:W2:Y:S01]  /*81f0*/  LDL.64 R8, [R1+0x220] ;  /* 0x0002200001087983 */ /* 0x000ea20000100a00 */
[----:B0-----:R-:W-:-:S03]  /*8200*/  IMAD.WIDE R14, R5, 0x2, R2 ;  /* 0x00000002050e7825 */ /* 0x001fc600078e0202 */
[----:B------:R-:W2:Y:S04]  /*8210*/  LDL.64 R224, [R1+0x228] ;  /* 0x0002280001e07983 */ /* 0x000ea80000100a00 */
[----:B-1----:R-:W2:Y:S04]  /*8220*/  LDG.E.U16 R4, desc[UR28][R16.64] ;  /* 0x0000001c10047981 */ /* 0x002ea8000c1e1500 */
[----:B------:R-:W2:Y:S04]  /*8230*/  LDL.64 R2, [R1+0x218] ;  /* 0x0002180001027983 */ /* 0x000ea80000100a00 */
[----:B------:R0:W-:Y:S04]  /*8240*/  STL [R1+0xe0], R21 ;  /* 0x0000e01501007387 */ /* 0x0001e80000100800 */
[----:B------:R1:W-:Y:S04]  /*8250*/  STL [R1+0xdc], R19 ;  /* 0x0000dc1301007387 */ /* 0x0003e80000100800 */
[----:B------:R-:W2:Y:S04]  /*8260*/  LDG.E.U16 R151, desc[UR28][R14.64] ;  /* 0x0000001c0e977981 */ /* 0x000ea8000c1e1500 */
[----:B0-----:R3:W2:Y:S04]  /*8270*/  LDG.E.U16 R21, desc[UR28][R10.64] ;  /* 0x0000001c0a157981 */ /* 0x0016a8000c1e1500 */
[----:B-1----:R4:W2:Y:S01]  /*8280*/  LDG.E.U16 R19, desc[UR28][R12.64] ;  /* 0x0000001c0c137981 */ /* 0x0028a2000c1e1500 */
[----:B---3--:R-:W-:-:S03]  /*8290*/  IMAD.WIDE R10, R5, 0x2, R216 ;  /* 0x00000002050a7825 */ /* 0x008fc600078e02d8 */
[----:B------:R-:W3:Y:S01]  /*82a0*/  LDL.64 R216, [R1+0x210] ;  /* 0x0002100001d87983 */ /* 0x000ee20000100a00 */
[----:B----4-:R-:W-:-:S03]  /*82b0*/  IMAD.WIDE R12, R5, 0x2, R218 ;  /* 0x00000002050c7825 */ /* 0x010fc600078e02da */
[----:B------:R-:W4:Y:S01]  /*82c0*/  LDL.64 R218, [R1+0x200] ;  /* 0x0002000001da7983 */ /* 0x000f220000100a00 */
[----:B--2---:R-:W-:-:S03]  /*82d0*/  IMAD.WIDE R16, R5, 0x2, R220 ;  /* 0x0000000205107825 */ /* 0x004fc600078e02dc */
[----:B------:R-:W2:Y:S01]  /*82e0*/  LDL.64 R220, [R1+0x208] ;  /* 0x0002080001dc7983 */ /* 0x000ea20000100a00 */
[----:B------:R-:W-:-:S03]  /*82f0*/  IMAD.WIDE R14, R5, 0x2, R22 ;  /* 0x00000002050e7825 */ /* 0x000fc600078e0216 */
[----:B------:R-:W4:Y:S04]  /*8300*/  LDL.64 R22, [R1+0x1f8] ;  /* 0x0001f80001167983 */ /* 0x000f280000100a00 */
[----:B------:R0:W4:Y:S04]  /*8310*/  LDG.E.U16 R239, desc[UR28][R10.64] ;  /* 0x0000001c0aef7981 */ /* 0x000128000c1e1500 */
[----:B------:R-:W4:Y:S04]  /*8320*/  LDG.E.U16 R242, desc[UR28][R12.64] ;  /* 0x0000001c0cf27981 */ /* 0x000f28000c1e1500 */
[----:B------:R1:W4:Y:S01]  /*8330*/  LDG.E.U16 R238, desc[UR28][R16.64] ;  /* 0x0000001c10ee7981 */ /* 0x000322000c1e1500 */
[----:B------:R-:W-:-:S03]  /*8340*/  FMNMX R18, R93, R18, !PT ;  /* 0x000000125d127209 */ /* 0x000fc60007800000 */
[----:B------:R-:W4:Y:S04]  /*8350*/  LDG.E.U16 R226, desc[UR28][R14.64] ;  /* 0x0000001c0ee27981 */ /* 0x000f28000c1e1500 */
[----:B------:R1:W-:Y:S01]  /*8360*/  STL [R1+0xc8], R7 ;  /* 0x0000c80701007387 */ /* 0x0003e20000100800 */
[----:B0-----:R-:W-:-:S04]  /*8370*/  IMAD.WIDE R10, R5, 0x2, R8 ;  /* 0x00000002050a7825 */ /* 0x001fc800078e0208 */
[----:B-1----:R-:W-:-:S04]  /*8380*/  IMAD.WIDE R16, R5, 0x2, R224 ;  /* 0x0000000205107825 */ /* 0x002fc800078e02e0 */
[----:B------:R-:W-:Y:S01]  /*8390*/  IMAD.WIDE R12, R5, 0x2, R2 ;  /* 0x00000002050c7825 */ /* 0x000fe200078e0202 */
[----:B------:R0:W-:Y:S04]  /*83a0*/  STL [R1+0xc4], R4 ;  /* 0x0000c40401007387 */ /* 0x0001e80000100800 */
[----:B------:R-:W4:Y:S04]  /*83b0*/  LDL.64 R8, [R1+0x1f0] ;  /* 0x0001f00001087983 */ /* 0x000f280000100a00 */
[----:B------:R-:W4:Y:S01]  /*83c0*/  LDL.64 R2, [R1+0x1e8] ;  /* 0x0001e80001027983 */ /* 0x000f220000100a00 */
[----:B------:R-:W-:-:S03]  /*83d0*/  FMNMX R18, R96, R18, !PT ;  /* 0x0000001260127209 */ /* 0x000fc60007800000 */
[----:B------:R-:W4:Y:S04]  /*83e0*/  LDG.E.U16 R7, desc[UR28][R10.64] ;  /* 0x0000001c0a077981 */ /* 0x000f28000c1e1500 */
[----:B------:R-:W-:Y:S04]  /*83f0*/  STL [R1+0xc0], R21 ;  /* 0x0000c01501007387 */ /* 0x000fe80000100800 */
[----:B------:R1:W-:Y:S04]  /*8400*/  STL [R1+0xbc], R19 ;  /* 0x0000bc1301007387 */ /* 0x0003e80000100800 */
[----:B------:R-:W4:Y:S01]  /*8410*/  LDL.64 R224, [R1+0x1e0] ;  /* 0x0001e00001e07983 */ /* 0x000f220000100a00 */
[----:B------:R-:W-:-:S03]  /*8420*/  FMNMX R18, R97, R18, !PT ;  /* 0x0000001261127209 */ /* 0x000fc60007800000 */
[----:B------:R1:W4:Y:S01]  /*8430*/  LDG.E.U16 R222, desc[UR28][R16.64] ;  /* 0x0000001c10de7981 */ /* 0x000322000c1e1500 */
[----:B------:R-:W-:-:S03]  /*8440*/  FMNMX R18, R98, R18, !PT ;  /* 0x0000001262127209 */ /* 0x000fc60007800000 */
[----:B0-----:R-:W4:Y:S01]  /*8450*/  LDG.E.U16 R4, desc[UR28][R12.64] ;  /* 0x0000001c0c047981 */ /* 0x001f22000c1e1500 */
[----:B------:R-:W-:-:S04]  /*8460*/  FMNMX R18, R99, R18, !PT ;  /* 0x0000001263127209 */ /* 0x000fc80007800000 */
        /* <DEDUP_REMOVED lines=21> */
[----:B-1----:R-:W-:Y:S02]  /*85c0*/  FMNMX R16, R125, R18, !PT ;  /* 0x000000127d107209 */ /* 0x002fe40007800000 */
[----:B------:R-:W4:Y:S01]  /*85d0*/  LDL.64 R18, [R1+0x1c8] ;  /* 0x0001c80001127983 */ /* 0x000f220000100a00 */
[----:B--2---:R-:W-:-:S03]  /*85e0*/  IMAD.WIDE R10, R5, 0x2, R220 ;  /* 0x00000002050a7825 */ /* 0x004fc600078e02dc */
[----:B------:R-:W2:Y:S04]  /*85f0*/  LDL.64 R220, [R1+0x1d0] ;  /* 0x0001d00001dc7983 */ /* 0x000ea80000100a00 */
[----:B------:R-:W2:Y:S01]  /*8600*/  LDG.E.U16 R235, desc[UR28][R10.64] ;  /* 0x0000001c0aeb7981 */ /* 0x000ea2000c1e1500 */
[----:B---3--:R-:W-:-:S05]  /*8610*/  IMAD.WIDE R14, R5, 0x2, R216 ;  /* 0x00000002050e7825 */ /* 0x008fca00078e02d8 */
[----:B------:R4:W3:Y:S02]  /*8620*/  LDG.E.U16 R216, desc[UR28][R14.64] ;  /* 0x0000001c0ed87981 */ /* 0x0008e4000c1e1500 */
[C---:B----4-:R-:W-:Y:S02]  /*8630*/  IMAD.WIDE R14, R5.reuse, 0x2, R22 ;  /* 0x00000002050e7825 */ /* 0x050fe400078e0216 */
[----:B------:R-:W4:Y:S02]  /*8640*/  LDL.64 R22, [R1+0x1d8] ;  /* 0x0001d80001167983 */ /* 0x000f240000100a00 */
[C---:B------:R-:W-:Y:S02]  /*8650*/  IMAD.WIDE R12, R5.reuse, 0x2, R218 ;  /* 0x00000002050c7825 */ /* 0x040fe400078e02da */
[----:B------:R-:W3:Y:S04]  /*8660*/  LDL.64 R218, [R1+0x1c0] ;  /* 0x0001c00001da7983 */ /* 0x000ee80000100a00 */
[----:B------:R-:W3:Y:S04]  /*8670*/  LDG.E.U16 R237, desc[UR28][R12.64] ;  /* 0x0000001c0ced7981 */ /* 0x000ee8000c1e1500 */
[----:B------:R-:W3:Y:S01]  /*8680*/  LDG.E.U16 R243, desc[UR28][R14.64] ;  /* 0x0000001c0ef37981 */ /* 0x000ee2000c1e1500 */
[----:B------:R-:W-:-:S03]  /*8690*/  IMAD.WIDE R10, R5, 0x2, R8 ;  /* 0x00000002050a7825 */ /* 0x000fc600078e0208 */
[----:B------:R-:W3:Y:S04]  /*86a0*/  LDL.64 R8, [R1+0x1b8] ;  /* 0x0001b80001087983 */ /* 0x000ee80000100a00 */
[----:B------:R0:W3:Y:S02]  /*86b0*/  LDG.E.U16 R248, desc[UR28][R10.64] ;  /* 0x0000001c0af87981 */ /* 0x0000e4000c1e1500 */
[----:B0-----:R-:W-:-:S05]  /*86c0*/  IMAD.WIDE R10, R5, 0x2, R224 ;  /* 0x00000002050a7825 */ /* 0x001fca00078e02e0 */
[----:B------:R4:W3:Y:S01]  /*86d0*/  LDG.E.U16 R251, desc[UR28][R10.64] ;  /* 0x0000001c0afb7981 */ /* 0x0008e2000c1e1500 */
[----:B------:R-:W-:-:S03]  /*86e0*/  IMAD.WIDE R12, R5, 0x2, R2 ;  /* 0x00000002050c7825 */ /* 0x000fc600078e0202 */
[----:B------:R-:W3:Y:S04]  /*86f0*/  LDL.64 R2, [R1+0x1b0] ;  /* 0x0001b00001027983 */ /* 0x000ee80000100a00 */
[----:B------:R0:W-:Y:S04]  /*8700*/  STL [R1+0xb0], R226 ;  /* 0x0000b0e201007387 */ /* 0x0001e80000100800 */
[----:B------:R2:W3:Y:S04]  /*8710*/  LDG.E.U16 R21, desc[UR28][R12.64] ;  /* 0x0000001c0c157981 */ /* 0x0004e8000c1e1500 */
[----:B0-----:R-:W3:Y:S04]  /*8720*/  LDL.LU R226, [R1+0xb4] ;  /* 0x0000b40001e27983 */ /* 0x001ee80000300800 */
[----:B------:R-:W-:Y:S01]  /*8730*/  STL [R1+0xac], R222 ;  /* 0x0000acde01007387 */ /* 0x000fe20000100800 */
[----:B------:R-:W-:-:S05]  /*8740*/  IMAD.WIDE R14, R5, 0x2, R18 ;  /* 0x00000002050e7825 */ /* 0x000fca00078e0212 */
[----:B------:R-:W3:Y:S01]  /*8750*/  LDG.E.U16 R234, desc[UR28][R14.64] ;  /* 0x0000001c0eea7981 */ /* 0x000ee2000c1e1500 */
[----:B----4-:R-:W-:-:S04]  /*8760*/  IMAD.WIDE R10, R5, 0x2, R22 ;  /* 0x00000002050a7825 */ /* 0x010fc800078e0216 */
[----:B--2---:R-:W-:-:S05]  /*8770*/  IMAD.WIDE R12, R5, 0x2, R220 ;  /* 0x00000002050c7825 */ /* 0x004fca00078e02dc */
[----:B------:R0:W2:Y:S04]  /*8780*/  LDG.E.U16 R220, desc[UR28][R12.64] ;  /* 0x0000001c0cdc7981 */ /* 0x0000a8000c1e1500 */
[----:B---3--:R-:W-:Y:S04]  /*8790*/  STL [R1+0x598], R251 ;  /* 0x000598fb01007387 */ /* 0x008fe80000100800 */
[----:B------:R-:W3:Y:S04]  /*87a0*/  LDL.64 R22, [R1+0x1a8] ;  /* 0x0001a80001167983 */ /* 0x000ee80000100a00 */
[----:B------:R-:W4:Y:S01]  /*87b0*/  LDL.64 R18, [R1+0x1a0] ;  /* 0x0001a00001127983 */ /* 0x000f220000100a00 */
[----:B0-----:R-:W-:-:S03]  /*87c0*/  IMAD.WIDE R12, R5, 0x2, R8 ;  /* 0x00000002050c7825 */ /* 0x001fc600078e0208 */
[----:B------:R0:W-:Y:S04]  /*87d0*/  STL [R1+0xa8], R7 ;  /* 0x0000a80701007387 */ /* 0x0001e80000100800 */
[----:B------:R-:W-:Y:S04]  /*87e0*/  STL [R1+0xa4], R4 ;  /* 0x0000a40401007387 */ /* 0x000fe80000100800 */
[----:B------:R-:W2:Y:S04]  /*87f0*/  LDL.64 R8, [R1+0x198] ;  /* 0x0001980001087983 */ /* 0x000ea80000100a00 */
[----:B------:R-:W2:Y:S04]  /*8800*/  LDG.E.U16 R244, desc[UR28][R12.64] ;  /* 0x0000001c0cf47981 */ /* 0x000ea8000c1e1500 */
[----:B0-----:R0:W2:Y:S01]  /*8810*/  LDG.E.U16 R7, desc[UR28][R10.64] ;  /* 0x0000001c0a077981 */ /* 0x0010a2000c1e1500 */
[----:B------:R-:W-:-:S03]  /*8820*/  IMAD.WIDE R14, R5, 0x2, R2 ;  /* 0x00000002050e7825 */ /* 0x000fc600078e0202 */
[----:B------:R-:W2:Y:S04]  /*8830*/  LDL.64 R2, [R1+0x190] ;  /* 0x0001900001027983 */ /* 0x000ea80000100a00 */
[----:B------:R-:W1:Y:S01]  /*8840*/  SHFL.BFLY PT, R17, R16, 0x2, 0x1f ;  /* 0x0c401f0010117f89 */ /* 0x000e6200000e0000 */
[----:B0-----:R-:W-:-:S03]  /*8850*/  IMAD.WIDE R10, R5, 0x2, R218 ;  /* 0x00000002050a7825 */ /* 0x001fc600078e02da */
[----:B------:R-:W2:Y:S04]  /*8860*/  LDG.E.U16 R247, desc[UR28][R14.64] ;  /* 0x0000001c0ef77981 */ /* 0x000ea8000c1e1500 */
[----:B------:R-:W2:Y:S01]  /*8870*/  LDG.E.U16 R236, desc[UR28][R10.64] ;  /* 0x0000001c0aec7981 */ /* 0x000ea2000c1e1500 */
[----:B-1----:R-:W-:-:S05]  /*8880*/  FMNMX R16, R16, R17, !PT ;  /* 0x0000001110107209 */ /* 0x002fca0007800000 */
[----:B------:R-:W0:Y:S01]  /*8890*/  SHFL.BFLY PT, R17, R16, 0x1, 0x1f ;  /* 0x0c201f0010117f89 */ /* 0x000e2200000e0000 */
[----:B---3--:R-:W-:-:S05]  /*88a0*/  IMAD.WIDE R12, R5, 0x2, R22 ;  /* 0x00000002050c7825 */ /* 0x008fca00078e0216 */
[----:B------:R4:W3:Y:S02]  /*88b0*/  LDG.E.U16 R249, desc[UR28][R12.64] ;  /* 0x0000001c0cf97981 */ /* 0x0008e4000c1e1500 */
[----:B----4-:R-:W-:-:S05]  /*88c0*/  IMAD.WIDE R12, R5, 0x2, R18 ;  /* 0x00000002050c7825 */ /* 0x010fca00078e0212 */
[----:B------:R2:W4:Y:S02]  /*88d0*/  LDG.E.U16 R250, desc[UR28][R12.64] ;  /* 0x0000001c0cfa7981 */ /* 0x000524000c1e1500 */
[----:B--2---:R-:W-:-:S05]  /*88e0*/  IMAD.WIDE R12, R5, 0x2, R8 ;  /* 0x00000002050c7825 */ /* 0x004fca00078e0208 */
[----:B------:R1:W2:Y:S01]  /*88f0*/  LDG.E.U16 R252, desc[UR28][R12.64] ;  /* 0x0000001c0cfc7981 */ /* 0x0002a2000c1e1500 */
[----:B0-----:R-:W-:-:S04]  /*8900*/  FMNMX R17, R16, R17, !PT ;  /* 0x0000001110117209 */ /* 0x001fc80007800000 */
[----:B------:R-:W-:-:S05]  /*8910*/  FMNMX R10, R17, R226, !PT ;  /* 0x000000e2110a7209 */ /* 0x000fca0007800000 */
[----:B------:R-:W-:-:S04]  /*8920*/  FADD R6, R6, -R10 ;  /* 0x8000000a06067221 */ /* 0x000fc80000000000 */
[----:B------:R-:W-:-:S04]  /*8930*/  FMUL R11, R6, 1.4426950216293334961 ;  /* 0x3fb8aa3b060b7820 */ /* 0x000fc80000400000 */
[----:B------:R-:W0:Y:S01]  /*8940*/  MUFU.EX2 R4, R11 ;  /* 0x0000000b00047308 */ /* 0x000e220000000800 */
[--C-:B------:R-:W-:Y:S01]  /*8950*/  FADD R6, R89, -R10.reuse ;  /* 0x8000000a59067221 */ /* 0x100fe20000000000 */
[----:B------:R-:W-:Y:S03]  /*8960*/  STL [R1+0xa0], R21 ;  /* 0x0000a01501007387 */ /* 0x000fe60000100800 */
[----:B------:R-:W-:Y:S01]  /*8970*/  FMUL R6, R6, 1.4426950216293334961 ;  /* 0x3fb8aa3b06067820 */ /* 0x000fe20000400000 */
[--C-:B------:R-:W-:Y:S01]  /*8980*/  FADD R90, R90, -R10.reuse ;  /* 0x8000000a5a5a7221 */ /* 0x100fe20000000000 */
[----:B0-----:R0:W-:Y:S03]  /*8990*/  STL [R1+0x3c], R4 ;  /* 0x00003c0401007387 */ /* 0x0011e60000100800 */
[----:B------:R-:W-:Y:S01]  /*89a0*/  FMUL R90, R90, 1.4426950216293334961 ;  /* 0x3fb8aa3b5a5a7820 */ /* 0x000fe20000400000 */
[----:B------:R-:W3:Y:S04]  /*89b0*/  LDL.LU R225, [R1+0x98] ;  /* 0x0000980001e17983 */ /* 0x000ee80000300800 */
[----:B------:R-:W3:Y:S01]  /*89c0*/  LDL.LU R233, [R1+0x94] ;  /* 0x0000940001e97983 */ /* 0x000ee20000300800 */
[----:B0-----:R-:W0:Y:S03]  /*89d0*/  MUFU.EX2 R4, R6 ;  /* 0x0000000600047308 */ /* 0x001e260000000800 */
[----:B0-----:R0:W-:Y:S05]  /*89e0*/  STL [R1+0x38], R4 ;  /* 0x0000380401007387 */ /* 0x0011ea0000100800 */
[----:B0-----:R0:W4:Y:S01]  /*89f0*/  MUFU.EX2 R4, R90 ;  /* 0x0000005a00047308 */ /* 0x0011220000000800 */
[----:B------:R-:W-:-:S04]  /*8a00*/  FADD R6, R91, -R10 ;  /* 0x8000000a5b067221 */ /* 0x000fc80000000000 */
[----:B------:R-:W-:Y:S01]  /*8a10*/  FMUL R6, R6, 1.4426950216293334961 ;  /* 0x3fb8aa3b06067820 */ /* 0x000fe20000400000 */
[----:B------:R-:W-:-:S04]  /*8a20*/  FADD R92, R92, -R10 ;  /* 0x8000000a5c5c7221 */ /* 0x000fc80000000000 */
[----:B------:R-:W-:Y:S01]  /*8a30*/  FMUL R92, R92, 1.4426950216293334961 ;  /* 0x3fb8aa3b5c5c7820 */ /* 0x000fe20000400000 */
[----:B0-----:R-:W-:-:S04]  /*8a40*/  IMAD.WIDE R90, R5, 0x2, R2 ;  /* 0x00000002055a7825 */ /* 0x001fc800078e0202 */
[----:B------:R-:W-:-:S04]  /*8a50*/  FADD R96, R96, -R10 ;  /* 0x8000000a60607221 */ /* 0x000fc80000000000 */
[----:B------:R-:W-:Y:S01]  /*8a60*/  FMUL R96, R96, 1.4426950216293334961 ;  /* 0x3fb8aa3b60607820 */ /* 0x000fe20000400000 */
[--C-:B-1----:R-:W-:Y:S01]  /*8a70*/  FADD R12, R97, -R10.reuse ;  /* 0x8000000a610c7221 */ /* 0x102fe20000000000 */
[--C-:B------:R-:W-:Y:S01]  /*8a80*/  FADD R11, R98, -R10.reuse ;  /* 0x8000000a620b7221 */ /* 0x100fe20000000000 */
[--C-:B------:R-:W-:Y:S01]  /*8a90*/  FADD R99, R99, -R10.reuse ;  /* 0x8000000a63637221 */ /* 0x100fe20000000000 */
[--C-:B------:R-:W-:Y:S01]  /*8aa0*/  FADD R101, R101, -R10.reuse ;  /* 0x8000000a65657221 */ /* 0x100fe20000000000 */
[----:B------:R-:W-:Y:S01]  /*8ab0*/  FMUL R12, R12, 1.4426950216293334961 ;  /* 0x3fb8aa3b0c0c7820 */ /* 0x000fe20000400000 */
[----:B------:R-:W-:Y:S01]  /*8ac0*/  FMUL R11, R11, 1.4426950216293334961 ;  /* 0x3fb8aa3b0b0b7820 */ /* 0x000fe20000400000 */
[----:B------:R-:W-:Y:S01]  /*8ad0*/  FMUL R99, R99, 1.4426950216293334961 ;  /* 0x3fb8aa3b63637820 */ /* 0x000fe20000400000 */
[----:B------:R-:W-:Y:S01]  /*8ae0*/  FMUL R101, R101, 1.4426950216293334961 ;  /* 0x3fb8aa3b65657820 */ /* 0x000fe20000400000 */
[--C-:B------:R-:W-:Y:S01]  /*8af0*/  FADD R100, R100, -R10.reuse ;  /* 0x8000000a64647221 */ /* 0x100fe20000000000 */
[--C-:B------:R-:W-:Y:S01]  /*8b00*/  FADD R102, R102, -R10.reuse ;  /* 0x8000000a66667221 */ /* 0x100fe20000000000 */
[--C-:B------:R-:W-:Y:S01]  /*8b10*/  FADD R104, R104, -R10.reuse ;  /* 0x8000000a68687221 */ /* 0x100fe20000000000 */
[--C-:B------:R-:W-:Y:S01]  /*8b20*/  FADD R106, R106, -R10.reuse ;  /* 0x8000000a6a6a7221 */ /* 0x100fe20000000000 */
[----:B------:R-:W-:Y:S01]  /*8b30*/  FMUL R100, R100, 1.4426950216293334961 ;  /* 0x3fb8aa3b64647820 */ /* 0x000fe20000400000 */
[----:B------:R-:W-:Y:S01]  /*8b40*/  FMUL R102, R102, 1.4426950216293334961 ;  /* 0x3fb8aa3b66667820 */ /* 0x000fe20000400000 */
[----:B------:R-:W-:Y:S01]  /*8b50*/  FMUL R104, R104, 1.4426950216293334961 ;  /* 0x3fb8aa3b68687820 */ /* 0x000fe20000400000 */
[--C-:B------:R-:W-:Y:S01]  /*8b60*/  FADD R105, R105, -R10.reuse ;  /* 0x8000000a69697221 */ /* 0x100fe20000000000 */
[----:B------:R-:W-:Y:S01]  /*8b70*/  FADD R111, R111, -R10 ;  /* 0x8000000a6f6f7221 */ /* 0x000fe20000000000 */
[----:B------:R-:W-:Y:S01]  /*8b80*/  MUFU.EX2 R8, R102 ;  /* 0x0000006600087308 */ /* 0x000fe20000000800 */
[----:B------:R-:W-:Y:S01]  /*8b90*/  FADD R94, -R10, R226 ;  /* 0x000000e20a5e7221 */ /* 0x000fe20000000100 */
[--C-:B------:R-:W-:Y:S01]  /*8ba0*/  FADD R115, R115, -R10.reuse ;  /* 0x8000000a73737221 */ /* 0x100fe20000000000 */
[--C-:B------:R-:W-:Y:S01]  /*8bb0*/  FADD R123, R123, -R10.reuse ;  /* 0x8000000a7b7b7221 */ /* 0x100fe20000000000 */
[--C-:B------:R-:W-:Y:S01]  /*8bc0*/  FADD R109, R109, -R10.reuse ;  /* 0x8000000a6d6d7221 */ /* 0x100fe20000000000 */
[--C-:B------:R-:W-:Y:S01]  /*8bd0*/  FADD R125, R125, -R10.reuse ;  /* 0x8000000a7d7d7221 */ /* 0x100fe20000000000 */
[--C-:B------:R-:W-:Y:S01]  /*8be0*/  FADD R121, R121, -R10.reuse ;  /* 0x8000000a79797221 */ /* 0x100fe20000000000 */
[--C-:B------:R-:W-:Y:S01]  /*8bf0*/  FADD R117, R117, -R10.reuse ;  /* 0x8000000a75757221 */ /* 0x100fe20000000000 */
[----:B------:R-:W-:Y:S01]  /*8c00*/  MUFU.EX2 R9, R104 ;  /* 0x0000006800097308 */ /* 0x000fe20000000800 */
[----:B----4-:R0:W-:Y:S04]  /*8c10*/  STL [R1+0x59c], R250 ;  /* 0x00059cfa01007387 */ /* 0x0101e80000100800 */
[----:B------:R-:W-:Y:S04]  /*8c20*/  STL [R1+0x9c], R7 ;  /* 0x00009c0701007387 */ /* 0x000fe80000100800 */
[----:B------:R-:W4:Y:S04]  /*8c30*/  LDL.LU R224, [R1+0x90] ;  /* 0x0000900001e07983 */ /* 0x000f280000300800 */
[----:B------:R1:W-:Y:S04]  /*8c40*/  STL [R1+0x34], R4 ;  /* 0x0000340401007387 */ /* 0x0003e80000100800 */
[----:B0-----:R-:W4:Y:S01]  /*8c50*/  LDL.LU R250, [R1+0x8c] ;  /* 0x00008c0001fa7983 */ /* 0x001f220000300800 */
[--C-:B------:R-:W-:Y:S01]  /*8c60*/  FADD R112, R112, -R10.reuse ;  /* 0x8000000a70707221 */ /* 0x100fe20000000000 */
[--C-:B------:R-:W-:Y:S01]  /*8c70*/  FADD R113, R113, -R10.reuse ;  /* 0x8000000a71717221 */ /* 0x100fe20000000000 */
[--C-:B------:R-:W-:Y:S01]  /*8c80*/  FADD R114, R114, -R10.reuse ;  /* 0x8000000a72727221 */ /* 0x100fe20000000000 */
[--C-:B------:R-:W-:Y:S01]  /*8c90*/  FADD R118, R118, -R10.reuse ;  /* 0x8000000a76767221 */ /* 0x100fe20000000000 */
[--C-:B------:R-:W-:Y:S01]  /*8ca0*/  FADD R126, R126, -R10.reuse ;  /* 0x8000000a7e7e7221 */ /* 0x100fe20000000000 */
[----:B-1----:R0:W1:Y:S01]  /*8cb0*/  MUFU.EX2 R4, R6 ;  /* 0x0000000600047308 */ /* 0x0020620000000800 */
[----:B------:R-:W4:Y:S01]  /*8cc0*/  LDG.E.U16 R90, desc[UR28][R90.64] ;  /* 0x0000001c5a5a7981 */ /* 0x000f22000c1e1500 */
[----:B0-----:R-:W-:-:S04]  /*8cd0*/  FADD R6, R93, -R10 ;  /* 0x8000000a5d067221 */ /* 0x001fc80000000000 */
[----:B------:R-:W-:Y:S01]  /*8ce0*/  FMUL R6, R6, 1.4426950216293334961 ;  /* 0x3fb8aa3b06067820 */ /* 0x000fe20000400000 */
[----:B-1----:R0:W-:Y:S03]  /*8cf0*/  STL [R1+0x30], R4 ;  /* 0x0000300401007387 */ /* 0x0021e60000100800 */
[----:B------:R-:W-:Y:S08]  /*8d00*/  MUFU.EX2 R2, R6 ;  /* 0x0000000600027308 */ /* 0x000ff00000000800 */
[----:B0-----:R-:W0:Y:S01]  /*8d10*/  MUFU.EX2 R4, R92 ;  /* 0x0000005c00047308 */ /* 0x001e220000000800 */
[----:B--2---:R1:W-:Y:S04]  /*8d20*/  STL [R1+0x5a0], R252 ;  /* 0x0005a0fc01007387 */ /* 0x0043e80000100800 */
[----:B-1----:R-:W2:Y:S04]  /*8d30*/  LDL.LU R252, [R1+0x88] ;  /* 0x0000880001fc7983 */ /* 0x002ea80000300800 */
[----:B------:R-:W2:Y:S04]  /*8d40*/  LDL.LU R17, [R1+0x80] ;  /* 0x0000800001117983 */ /* 0x000ea80000300800 */
[----:B0-----:R-:W-:Y:S04]  /*8d50*/  STL [R1+0x2c], R4 ;  /* 0x00002c0401007387 */ /* 0x001fe80000100800 */
[----:B------:R-:W2:Y:S04]  /*8d60*/  LDL.LU R15, [R1+0x84] ;  /* 0x00008400010f7983 */ /* 0x000ea80000300800 */
[----:B------:R-:W2:Y:S04]  /*8d70*/  LDL.LU R16, [R1+0x7c] ;  /* 0x00007c0001107983 */ /* 0x000ea80000300800 */
[----:B------:R0:W-:Y:S04]  /*8d80*/  STL [R1+0x28], R2 ;  /* 0x0000280201007387 */ /* 0x0001e80000100800 */
[----:B------:R-:W2:Y:S04]  /*8d90*/  LDL.LU R251, [R1+0x68] ;  /* 0x0000680001fb7983 */ /* 0x000ea80000300800 */
[----:B------:R-:W2:Y:S01]  /*8da0*/  LDL.LU R18, [R1+0x60] ;  /* 0x0000600001127983 */ /* 0x000ea20000300800 */
[----:B0-----:R-:W0:Y:S03]  /*8db0*/  MUFU.EX2 R2, R96 ;  /* 0x0000006000027308 */ /* 0x001e260000000800 */
[----:B0-----:R0:W-:Y:S04]  /*8dc0*/  STL [R1+0x24], R2 ;  /* 0x0000240201007387 */ /* 0x0011e80000100800 */
[----:B------:R-:W2:Y:S04]  /*8dd0*/  LDL.LU R19, [R1+0x64] ;  /* 0x0000640001137983 */ /* 0x000ea80000300800 */
[----:B------:R-:W2:Y:S01]  /*8de0*/  LDL.LU R22, [R1+0x58] ;  /* 0x0000580001167983 */ /* 0x000ea20000300800 */
[----:B0-----:R-:W0:Y:S03]  /*8df0*/  MUFU.EX2 R2, R12 ;  /* 0x0000000c00027308 */ /* 0x001e260000000800 */
[----:B------:R-:W2:Y:S04]  /*8e00*/  LDL.LU R21, [R1+0x5c] ;  /* 0x00005c0001157983 */ /* 0x000ea80000300800 */
[----:B------:R-:W2:Y:S04]  /*8e10*/  LDL.LU R23, [R1+0x54] ;  /* 0x0000540001177983 */ /* 0x000ea80000300800 */
[----:B0-----:R0:W-:Y:S04]  /*8e20*/  STL [R1+0x20], R2 ;  /* 0x0000200201007387 */ /* 0x0011e80000100800 */
[----:B------:R-:W2:Y:S04]  /*8e30*/  LDL.LU R221, [R1+0x50] ;  /* 0x0000500001dd7983 */ /* 0x000ea80000300800 */
[----:B------:R-:W2:Y:S01]  /*8e40*/  LDL.LU R218, [R1+0x48] ;  /* 0x0000480001da7983 */ /* 0x000ea20000300800 */
[----:B0-----:R-:W0:Y:S03]  /*8e50*/  MUFU.EX2 R2, R11 ;  /* 0x0000000b00027308 */ /* 0x001e260000000800 */
[----:B0-----:R0:W-:Y:S04]  /*8e60*/  STL [R1+0x1c], R2 ;  /* 0x00001c0201007387 */ /* 0x0011e80000100800 */
[----:B------:R-:W2:Y:S04]  /*8e70*/  LDL.LU R217, [R1+0x4c] ;  /* 0x00004c0001d97983 */ /* 0x000ea80000300800 */
[----:B------:R-:W2:Y:S01]  /*8e80*/  LDL.LU R219, [R1+0x40] ;  /* 0x0000400001db7983 */ /* 0x000ea20000300800 */
[----:B0-----:R-:W0:Y:S03]  /*8e90*/  MUFU.EX2 R2, R99 ;  /* 0x0000006300027308 */ /* 0x001e260000000800 */
[----:B0-----:R0:W-:Y:S04]  /*8ea0*/  STL [R1+0x18], R2 ;  /* 0x0000180201007387 */ /* 0x0011e80000100800 */
[----:B------:R-:W2:Y:S01]  /*8eb0*/  LDL.LU R222, [R1+0x44] ;  /* 0x0000440001de7983 */ /* 0x000ea20000300800 */
[----:B0-----:R-:W0:Y:S03]  /*8ec0*/  MUFU.EX2 R2, R101 ;  /* 0x0000006500027308 */ /* 0x001e260000000800 */
[----:B0-----:R0:W-:Y:S04]  /*8ed0*/  STL [R1+0x14], R2 ;  /* 0x0000140201007387 */ /* 0x0011e80000100800 */
[----:B------:R-:W2:Y:S01]  /*8ee0*/  LDL.64 R12, [R1+0x188] ;  /* 0x00018800010c7983 */ /* 0x000ea20000100a00 */
[----:B0-----:R-:W0:Y:S03]  /*8ef0*/  MUFU.EX2 R2, R100 ;  /* 0x0000006400027308 */ /* 0x001e260000000800 */
[----:B0-----:R-:W-:Y:S04]  /*8f00*/  STL [R1+0x10], R2 ;  /* 0x0000100201007387 */ /* 0x001fe80000100800 */
[----:B------:R-:W-:Y:S04]  /*8f10*/  STL [R1+0x584], R8 ;  /* 0x0005840801007387 */ /* 0x000fe80000100800 */
[----:B------:R0:W-:Y:S04]  /*8f20*/  STL [R1+0x588], R9 ;  /* 0x0005880901007387 */ /* 0x0001e80000100800 */
[----:B0-----:R-:W2:Y:S01]  /*8f30*/  LDL.64 R8, [R1+0x180] ;  /* 0x0001800001087983 */ /* 0x001ea20000100a00 */
[----:B------:R-:W-:Y:S01]  /*8f40*/  FMUL R106, R106, 1.4426950216293334961 ;  /* 0x3fb8aa3b6a6a7820 */ /* 0x000fe20000400000 */
[----:B------:R-:W-:Y:S01]  /*8f50*/  FMUL R105, R105, 1.4426950216293334961 ;  /* 0x3fb8aa3b69697820 */ /* 0x000fe20000400000 */
[----:B------:R-:W-:-:S02]  /*8f60*/  FMUL R111, R111, 1.4426950216293334961 ;  /* 0x3fb8aa3b6f6f7820 */ /* 0x000fc40000400000 */
[----:B------:R-:W0:Y:S08]  /*8f70*/  MUFU.EX2 R2, R106 ;  /* 0x0000006a00027308 */ /* 0x000e300000000800 */
[----:B------:R-:W1:Y:S08]  /*8f80*/  MUFU.EX2 R3, R105 ;  /* 0x0000006900037308 */ /* 0x000e700000000800 */
[----:B------:R-:W3:Y:S01]  /*8f90*/  MUFU.EX2 R4, R111 ;  /* 0x0000006f00047308 */ /* 0x000ee20000000800 */
[----:B0-----:R-:W-:Y:S04]  /*8fa0*/  STL [R1+0x58c], R2 ;  /* 0x00058c0201007387 */ /* 0x001fe80000100800 */
[----:B-1----:R0:W-:Y:S04]  /*8fb0*/  STL [R1+0x590], R3 ;  /* 0x0005900301007387 */ /* 0x0021e80000100800 */
[----:B---3--:R-:W-:Y:S04]  /*8fc0*/  STL [R1+0x594], R4 ;  /* 0x0005940401007387 */ /* 0x008fe80000100800 */
[----:B0-----:R-:W3:Y:S01]  /*8fd0*/  LDL.64 R2, [R1+0x178] ;  /* 0x0001780001027983 */ /* 0x001ee20000100a00 */
[----:B------:R-:W-:-:S04]  /*8fe0*/  FMNMX R6, R225, R233, !PT ;  /* 0x000000e9e1067209 */ /* 0x000fc80007800000 */
[----:B------:R-:W-:-:S04]  /*8ff0*/  FMNMX R6, R20, R6, !PT ;  /* 0x0000000614067209 */ /* 0x000fc80007800000 */
[----:B----4-:R-:W-:-:S04]  /*9000*/  FMNMX R6, R224, R6, !PT ;  /* 0x00000006e0067209 */ /* 0x010fc80007800000 */
[----:B--2---:R-:W-:-:S04]  /*9010*/  FMNMX R6, R252, R6, !PT ;  /* 0x00000006fc067209 */ /* 0x004fc80007800000 */
[----:B------:R-:W-:-:S04]  /*9020*/  FMNMX R6, R250, R6, !PT ;  /* 0x00000006fa067209 */ /* 0x000fc80007800000 */
[----:B------:R-:W-:-:S04]  /*9030*/  FMNMX R6, R17, R6, !PT ;  /* 0x0000000611067209 */ /* 0x000fc80007800000 */
[----:B------:R-:W-:-:S04]  /*9040*/  FMNMX R6, R15, R6, !PT ;  /* 0x000000060f067209 */ /* 0x000fc80007800000 */
[----:B------:R-:W-:-:S04]  /*9050*/  FMNMX R6, R16, R6, !PT ;  /* 0x0000000610067209 */ /* 0x000fc80007800000 */
[----:B------:R-:W-:-:S04]  /*9060*/  FMNMX R6, R251, R6, !PT ;  /* 0x00000006fb067209 */ /* 0x000fc80007800000 */
[----:B------:R-:W-:-:S04]  /*9070*/  FMNMX R6, R18, R6, !PT ;  /* 0x0000000612067209 */ /* 0x000fc80007800000 */
[----:B------:R-:W-:-:S04]  /*9080*/  FMNMX R6, R19, R6, !PT ;  /* 0x0000000613067209 */ /* 0x000fc80007800000 */
[----:B------:R-:W-:Y:S01]  /*9090*/  FMNMX R6, R22, R6, !PT ;  /* 0x0000000616067209 */ /* 0x000fe20007800000 */
[----:B------:R-:W-:Y:S02]  /*90a0*/  IMAD.WIDE R76, R5, 0x2, R8 ;  /* 0x00000002054c7825 */ /* 0x000fe400078e0208 */
[----:B------:R-:W2:Y:S01]  /*90b0*/  LDL.64 R8, [R1+0x170] ;  /* 0x0001700001087983 */ /* 0x000ea20000100a00 */
[----:B------:R-:W-:Y:S01]  /*90c0*/  FMNMX R6, R21, R6, !PT ;  /* 0x0000000615067209 */ /* 0x000fe20007800000 */
[----:B------:R-:W-:-:S04]  /*90d0*/  IMAD.WIDE R12, R5, 0x2, R12 ;  /* 0x00000002050c7825 */ /* 0x000fc800078e020c */
[----:B------:R-:W-:Y:S01]  /*90e0*/  FMUL R100, R115, 1.4426950216293334961 ;  /* 0x3fb8aa3b73647820 */ /* 0x000fe20000400000 */
[----:B------:R-:W4:Y:S01]  /*90f0*/  LDG.E.U16 R76, desc[UR28][R76.64] ;  /* 0x0000001c4c4c7981 */ /* 0x000f22000c1e1500 */
[----:B------:R-:W-:-:S03]  /*9100*/  FMNMX R6, R23, R6, !PT ;  /* 0x0000000617067209 */ /* 0x000fc60007800000 */
[----:B------:R0:W4:Y:S01]  /*9110*/  LDG.E.U16 R74, desc[UR28][R12.64] ;  /* 0x0000001c0c4a7981 */ /* 0x000122000c1e1500 */
        /* <DEDUP_REMOVED lines=16> */
[----:B------:R-:W-:-:S05]  /*9220*/  FMNMX R11, R134, R11, !PT ;  /* 0x0000000b860b7209 */ /* 0x000fca0007800000 */
[----:B------:R-:W1:Y:S02]  /*9230*/  SHFL.BFLY PT, R14, R11, 0x2, 0x1f ;  /* 0x0c401f000b0e7f89 */ /* 0x000e6400000e0000 */
[----:B-1----:R-:W-:-:S05]  /*9240*/  FMNMX R11, R11, R14, !PT ;  /* 0x0000000e0b0b7209 */ /* 0x002fca0007800000 */
[----:B0-----:R-:W0:Y:S01]  /*9250*/  SHFL.BFLY PT, R12, R11, 0x1, 0x1f ;  /* 0x0c201f000b0c7f89 */ /* 0x001e2200000e0000 */
[----:B---3--:R-:W-:-:S03]  /*9260*/  IMAD.WIDE R88, R5, 0x2, R2 ;  /* 0x0000000205587825 */ /* 0x008fc600078e0202 */
[----:B------:R-:W3:Y:S01]  /*9270*/  LDL.LU R2, [R1+0xb8] ;  /* 0x0000b80001027983 */ /* 0x000ee20000300800 */
[----:B--2---:R-:W-:Y:S01]  /*9280*/  IMAD.WIDE R84, R5, 0x2, R8 ;  /* 0x0000000205547825 */ /* 0x004fe200078e0208 */
[----:B0-----:R-:W-:Y:S02]  /*9290*/  FMNMX R11, R11, R12, !PT ;  /* 0x0000000c0b0b7209 */ /* 0x001fe40007800000 */
[----:B------:R-:W2:Y:S04]  /*92a0*/  LDL.64 R8, [R1+0x160] ;  /* 0x0001600001087983 */ /* 0x000ea80000100a00 */
[----:B------:R-:W4:Y:S04]  /*92b0*/  LDL.64 R12, [R1+0x168] ;  /* 0x00016800010c7983 */ /* 0x000f280000100a00 */
[----:B------:R-:W2:Y:S04]  /*92c0*/  LDL.LU R226, [R1+0x5b4] ;  /* 0x0005b40001e27983 */ /* 0x000ea80000300800 */
[----:B------:R-:W-:Y:S01]  /*92d0*/  STL [R1+0x558], R10 ;  /* 0x0005580a01007387 */ /* 0x000fe20000100800 */
[----:B------:R-:W-:Y:S01]  /*92e0*/  FMUL R115, R123, 1.4426950216293334961 ;  /* 0x3fb8aa3b7b737820 */ /* 0x000fe20000400000 */
[----:B------:R-:W-:Y:S01]  /*92f0*/  FMUL R109, R109, 1.4426950216293334961 ;  /* 0x3fb8aa3b6d6d7820 */ /* 0x000fe20000400000 */
[--C-:B------:R-:W-:Y:S01]  /*9300*/  FADD R6, R119, -R10.reuse ;  /* 0x8000000a77067221 */ /* 0x100fe20000000000 */
[----:B------:R-:W-:Y:S01]  /*9310*/  FMUL R104, R117, 1.4426950216293334961 ;  /* 0x3fb8aa3b75687820 */ /* 0x000fe20000400000 */
[----:B------:R-:W-:Y:S01]  /*9320*/  FMUL R96, R112, 1.4426950216293334961 ;  /* 0x3fb8aa3b70607820 */ /* 0x000fe20000400000 */
[----:B------:R-:W-:Y:S01]  /*9330*/  FMUL R98, R113, 1.4426950216293334961 ;  /* 0x3fb8aa3b71627820 */ /* 0x000fe20000400000 */
[----:B------:R-:W-:Y:S01]  /*9340*/  FADD R106, R116, -R10 ;  /* 0x8000000a746a7221 */ /* 0x000fe20000000000 */
[----:B------:R-:W-:Y:S01]  /*9350*/  FMUL R102, R114, 1.4426950216293334961 ;  /* 0x3fb8aa3b72667820 */ /* 0x000fe20000400000 */
[----:B------:R-:W-:Y:S01]  /*9360*/  FMUL R93, R118, 1.4426950216293334961 ;  /* 0x3fb8aa3b765d7820 */ /* 0x000fe20000400000 */
[----:B------:R-:W2:Y:S04]  /*9370*/  LDG.E.U16 R88, desc[UR28][R88.64] ;  /* 0x0000001c58587981 */ /* 0x000ea8000c1e1500 */
[----:B------:R-:W2:Y:S01]  /*9380*/  LDG.E.U16 R84, desc[UR28][R84.64] ;  /* 0x0000001c54547981 */ /* 0x000ea2000c1e1500 */
[----:B---3--:R-:W-:-:S05]  /*9390*/  FMNMX R11, R11, R2, !PT ;  /* 0x000000020b0b7209 */ /* 0x008fca0007800000 */
[----:B------:R-:W-:Y:S02]  /*93a0*/  FADD R14, R225, -R11 ;  /* 0x8000000be10e7221 */ /* 0x000fe40000000000 */
[----:B------:R-:W3:Y:S01]  /*93b0*/  LDL.LU R225, [R1+0x5b0] ;  /* 0x0005b00001e17983 */ /* 0x000ee20000300800 */
[----:B----4-:R-:W-:-:S05]  /*93c0*/  IMAD.WIDE R12, R5, 0x2, R12 ;  /* 0x00000002050c7825 */ /* 0x010fca00078e020c */
[----:B------:R0:W4:Y:S02]  /*93d0*/  LDG.E.U16 R81, desc[UR28][R12.64] ;  /* 0x0000001c0c517981 */ /* 0x000124000c1e1500 */
[----:B0-----:R-:W-:-:S04]  /*93e0*/  FMUL R12, R14, 1.4426950216293334961 ;  /* 0x3fb8aa3b0e0c7820 */ /* 0x001fc80000400000 */
[----:B------:R2:W0:Y:S01]  /*93f0*/  MUFU.EX2 R3, R12 ;  /* 0x0000000c00037308 */ /* 0x0004220000000800 */
[----:B------:R-:W-:Y:S02]  /*9400*/  FADD R14, R233, -R11 ;  /* 0x8000000be90e7221 */ /* 0x000fe40000000000 */
[----:B------:R-:W3:Y:S01]  /*9410*/  LDL.LU R233, [R1+0x5ac] ;  /* 0x0005ac0001e97983 */ /* 0x000ee20000300800 */
[----:B--2---:R-:W-:-:S03]  /*9420*/  IMAD.WIDE R12, R5, 0x2, R8 ;  /* 0x00000002050c7825 */ /* 0x004fc600078e0208 */
[----:B------:R-:W2:Y:S04]  /*9430*/  LDL.64 R8, [R1+0x150] ;  /* 0x0001500001087983 */ /* 0x000ea80000100a00 */
[----:B------:R1:W4:Y:S04]  /*9440*/  LDG.E.U16 R80, desc[UR28][R12.64] ;  /* 0x0000001c0c507981 */ /* 0x000328000c1e1500 */
[----:B0-----:R0:W-:Y:S04]  /*9450*/  STL [R1+0x4], R3 ;  /* 0x0000040301007387 */ /* 0x0011e80000100800 */
[----:B------:R-:W1:Y:S01]  /*9460*/  LDL.64 R12, [R1+0x158] ;  /* 0x00015800010c7983 */ /* 0x000e620000100a00 */
[----:B------:R-:W-:-:S04]  /*9470*/  FMUL R14, R14, 1.4426950216293334961 ;  /* 0x3fb8aa3b0e0e7820 */ /* 0x000fc80000400000 */
[----:B------:R-:W0:Y:S01]  /*9480*/  MUFU.EX2 R4, R14 ;  /* 0x0000000e00047308 */ /* 0x000e220000000800 */
[--C-:B------:R-:W-:Y:S02]  /*9490*/  FADD R123, R224, -R11.reuse ;  /* 0x8000000be07b7221 */ /* 0x100fe40000000000 */
[----:B------:R-:W3:Y:S04]  /*94a0*/  LDL.LU R224, [R1+0x5a8] ;  /* 0x0005a80001e07983 */ /* 0x000ee80000300800 */
[----:B0-----:R-:W-:Y:S01]  /*94b0*/  STL [R1], R4 ;  /* 0x0000000401007387 */ /* 0x001fe20000100800 */
[----:B------:R-:W-:Y:S01]  /*94c0*/  FADD R14, R252, -R11 ;  /* 0x8000000bfc0e7221 */ /* 0x000fe20000000000 */
[----:B-1----:R-:W-:-:S05]  /*94d0*/  IMAD.WIDE R12, R5, 0x2, R12 ;  /* 0x00000002050c7825 */ /* 0x002fca00078e020c */
[----:B------:R2:W4:Y:S02]  /*94e0*/  LDG.E.U16 R77, desc[UR28][R12.64] ;  /* 0x0000001c0c4d7981 */ /* 0x000524000c1e1500 */
[----:B--2---:R-:W-:Y:S02]  /*94f0*/  IMAD.WIDE R12, R5, 0x2, R8 ;  /* 0x00000002050c7825 */ /* 0x004fe400078e0208 */
[----:B------:R-:W2:Y:S02]  /*9500*/  LDL.64 R8, [R1+0x148] ;  /* 0x0001480001087983 */ /* 0x000ea40000100a00 */
[----:B------:R-:W-:Y:S01]  /*9510*/  FMUL R14, R14, 1.4426950216293334961 ;  /* 0x3fb8aa3b0e0e7820 */ /* 0x000fe20000400000 */
[----:B------:R0:W-:Y:S01]  /*9520*/  MUFU.EX2 R7, R109 ;  /* 0x0000006d00077308 */ /* 0x0001e20000000800 */
[----:B------:R-:W-:Y:S01]  /*9530*/  FADD R127, R250, -R11 ;  /* 0x8000000bfa7f7221 */ /* 0x000fe20000000000 */
[----:B------:R1:W4:Y:S01]  /*9540*/  LDG.E.U16 R73, desc[UR28][R12.64] ;  /* 0x0000001c0c497981 */ /* 0x000322000c1e1500 */
[----:B0-----:R-:W-:-:S05]  /*9550*/  FMUL R109, R125, 1.4426950216293334961 ;  /* 0x3fb8aa3b7d6d7820 */ /* 0x001fca0000400000 */
[----:B------:R0:W-:Y:S02]  /*9560*/  MUFU.EX2 R125, R14 ;  /* 0x0000000e007d7308 */ /* 0x0001e40000000800 */
[--C-:B0-----:R-:W-:Y:S01]  /*9570*/  FADD R14, R17, -R11.reuse ;  /* 0x8000000b110e7221 */ /* 0x101fe20000000000 */
[----:B------:R-:W-:-:S04]  /*9580*/  FADD R17, R219, -R11 ;  /* 0x8000000bdb117221 */ /* 0x000fc80000000000 */
[----:B------:R-:W-:Y:S01]  /*9590*/  FMUL R17, R17, 1.4426950216293334961 ;  /* 0x3fb8aa3b11117820 */ /* 0x000fe20000400000 */
[----:B-1----:R-:W-:-:S03]  /*95a0*/  FADD R13, R251, -R11 ;  /* 0x8000000bfb0d7221 */ /* 0x002fc60000000000 */
[----:B------:R0:W-:Y:S01]  /*95b0*/  MUFU.EX2 R97, R17 ;  /* 0x0000001100617308 */ /* 0x0001e20000000800 */
[--C-:B------:R-:W-:Y:S01]  /*95c0*/  FADD R131, R15, -R11.reuse ;  /* 0x8000000b0f837221 */ /* 0x100fe20000000000 */
[--C-:B------:R-:W-:Y:S01]  /*95d0*/  FADD R15, R218, -R11.reuse ;  /* 0x8000000bda0f7221 */ /* 0x100fe20000000000 */
[----:B0-----:R-:W-:Y:S02]  /*95e0*/  FADD R17, R0, -R11 ;  /* 0x8000000b00117221 */ /* 0x001fe40000000000 */
[----:B------:R-:W4:Y:S04]  /*95f0*/  LDL.LU R0, [R1+0x5a4] ;  /* 0x0005a40001007983 */ /* 0x000f280000300800 */
[----:B------:R-:W3:Y:S04]  /*9600*/  LDL.64 R250, [R1+0x140] ;  /* 0x0001400001fa7983 */ /* 0x000ee80000100a00 */
[----:B------:R-:W4:Y:S01]  /*9610*/  LDL.64 R218, [R1+0x138] ;  /* 0x0001380001da7983 */ /* 0x000f220000100a00 */
[----:B--2---:R-:W-:-:S03]  /*9620*/  IMAD.WIDE R52, R5, 0x2, R8 ;  /* 0x0000000205347825 */ /* 0x004fc600078e0208 */
[----:B------:R-:W2:Y:S04]  /*9630*/  LDL.64 R8, [R1+0x130] ;  /* 0x0001300001087983 */ /* 0x000ea80000100a00 */
[----:B------:R3:W2:Y:S02]  /*9640*/  LDG.E.U16 R70, desc[UR28][R52.64] ;  /* 0x0000001c34467981 */ /* 0x0006a4000c1e1500 */
[----:B---3--:R-:W-:-:S05]  /*9650*/  IMAD.WIDE R52, R5, 0x2, R250 ;  /* 0x0000000205347825 */ /* 0x008fca00078e02fa */
[----:B------:R4:W3:Y:S02]  /*9660*/  LDG.E.U16 R67, desc[UR28][R52.64] ;  /* 0x0000001c34437981 */ /* 0x0008e4000c1e1500 */
[----:B----4-:R-:W-:-:S05]  /*9670*/  IMAD.WIDE R52, R5, 0x2, R218 ;  /* 0x0000000205347825 */ /* 0x010fca00078e02da */
        /* <DEDUP_REMOVED lines=16> */
[----:B------:R-:W-:Y:S01]  /*9780*/  FMUL R14, R14, 1.4426950216293334961 ;  /* 0x3fb8aa3b0e0e7820 */ /* 0x000fe20000400000 */
[----:B--2---:R-:W-:Y:S02]  /*9790*/  IMAD.WIDE R52, R5, 0x2, R8 ;  /* 0x0000000205347825 */ /* 0x004fe400078e0208 */
[----:B------:R-:W2:Y:S01]  /*97a0*/  LDL.64 R8, [R1+0x128] ;  /* 0x0001280001087983 */ /* 0x000ea20000100a00 */
[----:B------:R-:W-:Y:S01]  /*97b0*/  FMNMX R12, R54, R12, !PT ;  /* 0x0000000c360c7209 */ /* 0x000fe20007800000 */
[----:B------:R-:W-:Y:S01]  /*97c0*/  FMUL R13, R13, 1.4426950216293334961 ;  /* 0x3fb8aa3b0d0d7820 */ /* 0x000fe20000400000 */
[----:B------:R0:W-:Y:S01]  /*97d0*/  MUFU.EX2 R129, R14 ;  /* 0x0000000e00817308 */ /* 0x0001e20000000800 */
[--C-:B------:R-:W-:Y:S01]  /*97e0*/  FADD R20, R20, -R11.reuse ;  /* 0x8000000b14147221 */ /* 0x100fe20000000000 */
[----:B------:R-:W-:Y:S01]  /*97f0*/  FMNMX R12, R49, R12, !PT ;  /* 0x0000000c310c7209 */ /* 0x000fe20007800000 */
[----:B------:R-:W-:Y:S01]  /*9800*/  FMUL R119, R121, 1.4426950216293334961 ;  /* 0x3fb8aa3b79777820 */ /* 0x000fe20000400000 */
[--C-:B------:R-:W-:Y:S01]  /*9810*/  FADD R133, R16, -R11.reuse ;  /* 0x8000000b10857221 */ /* 0x100fe20000000000 */
[----:B------:R-:W-:Y:S01]  /*9820*/  FMUL R17, R17, 1.4426950216293334961 ;  /* 0x3fb8aa3b11117820 */ /* 0x000fe20000400000 */
[----:B------:R-:W-:Y:S01]  /*9830*/  FMNMX R12, R50, R12, !PT ;  /* 0x0000000c320c7209 */ /* 0x000fe20007800000 */
[----:B------:R-:W3:Y:S01]  /*9840*/  LDL.LU R3, [R1+0xcc] ;  /* 0x0000cc0001037983 */ /* 0x000ee20000300800 */
[----:B------:R1:W-:Y:S01]  /*9850*/  MUFU.EX2 R135, R13 ;  /* 0x0000000d00877308 */ /* 0x0003e20000000800 */
[--C-:B0-----:R-:W-:Y:S01]  /*9860*/  FADD R14, R18, -R11.reuse ;  /* 0x8000000b120e7221 */ /* 0x101fe20000000000 */
[----:B------:R-:W-:Y:S01]  /*9870*/  FMNMX R12, R51, R12, !PT ;  /* 0x0000000c330c7209 */ /* 0x000fe20007800000 */
[----:B------:R-:W-:Y:S01]  /*9880*/  FMUL R20, R20, 1.4426950216293334961 ;  /* 0x3fb8aa3b14147820 */ /* 0x000fe20000400000 */
[----:B------:R-:W4:Y:S01]  /*9890*/  LDL.LU R219, [R1+0x74] ;  /* 0x0000740001db7983 */ /* 0x000f220000300800 */
[----:B------:R-:W-:Y:S01]  /*98a0*/  FMUL R14, R14, 1.4426950216293334961 ;  /* 0x3fb8aa3b0e0e7820 */ /* 0x000fe20000400000 */
[--C-:B------:R-:W-:Y:S01]  /*98b0*/  FADD R117, R120, -R10.reuse ;  /* 0x8000000a78757221 */ /* 0x100fe20000000000 */
[----:B------:R-:W-:Y:S01]  /*98c0*/  FADD R113, R122, -R10 ;  /* 0x8000000a7a717221 */ /* 0x000fe20000000000 */
[--C-:B------:R-:W-:Y:S01]  /*98d0*/  FADD R132, R132, -R11.reuse ;  /* 0x8000000b84847221 */ /* 0x100fe20000000000 */
[----:B-1----:R-:W-:Y:S01]  /*98e0*/  FADD R13, R19, -R11 ;  /* 0x8000000b130d7221 */ /* 0x002fe20000000000 */
[----:B------:R0:W-:Y:S01]  /*98f0*/  MUFU.EX2 R24, R14 ;  /* 0x0000000e00187308 */ /* 0x0001e20000000800 */
[----:B------:R-:W-:Y:S01]  /*9900*/  FMNMX R12, R56, R12, !PT ;  /* 0x0000000c380c7209 */ /* 0x000fe20007800000 */
[----:B------:R-:W4:Y:S01]  /*9910*/  LDL.LU R251, [R1+0x78] ;  /* 0x0000780001fb7983 */ /* 0x000f220000300800 */
[----:B------:R-:W-:-:S02]  /*9920*/  FMUL R13, R13, 1.4426950216293334961 ;  /* 0x3fb8aa3b0d0d7820 */ /* 0x000fc40000400000 */
[----:B------:R-:W-:Y:S01]  /*9930*/  FMNMX R12, R55, R12, !PT ;  /* 0x0000000c370c7209 */ /* 0x000fe20007800000 */
[--C-:B------:R-:W-:Y:S01]  /*9940*/  FADD R137, R137, -R11.reuse ;  /* 0x8000000b89897221 */ /* 0x100fe20000000000 */
[--C-:B------:R-:W-:Y:S01]  /*9950*/  FADD R116, R130, -R11.reuse ;  /* 0x8000000b82747221 */ /* 0x100fe20000000000 */
[--C-:B------:R-:W-:Y:S01]  /*9960*/  FADD R108, R108, -R11.reuse ;  /* 0x8000000b6c6c7221 */ /* 0x100fe20000000000 */
[--C-:B0-----:R-:W-:Y:S01]  /*9970*/  FADD R14, R22, -R11.reuse ;  /* 0x8000000b160e7221 */ /* 0x101fe20000000000 */
[--C-:B------:R-:W-:Y:S01]  /*9980*/  FADD R112, R140, -R11.reuse ;  /* 0x8000000b8c707221 */ /* 0x100fe20000000000 */
[----:B------:R0:W-:Y:S01]  /*9990*/  MUFU.EX2 R22, R13 ;  /* 0x0000000d00167308 */ /* 0x0001e20000000800 */
[--C-:B------:R-:W-:Y:S01]  /*99a0*/  FADD R110, R110, -R11.reuse ;  /* 0x8000000b6e6e7221 */ /* 0x100fe20000000000 */
[----:B------:R-:W-:Y:S01]  /*99b0*/  FMUL R14, R14, 1.4426950216293334961 ;  /* 0x3fb8aa3b0e0e7820 */ /* 0x000fe20000400000 */
[----:B------:R-:W-:Y:S01]  /*99c0*/  FMNMX R12, R57, R12, !PT ;  /* 0x0000000c390c7209 */ /* 0x000fe20007800000 */
[--C-:B------:R-:W-:Y:S01]  /*99d0*/  FADD R134, R134, -R11.reuse ;  /* 0x8000000b86867221 */ /* 0x100fe20000000000 */
[----:B------:R2:W3:Y:S01]  /*99e0*/  LDG.E.U16 R71, desc[UR28][R52.64] ;  /* 0x0000001c34477981 */ /* 0x0004e2000c1e1500 */
[----:B0-----:R-:W-:-:S02]  /*99f0*/  FADD R13, R21, -R11 ;  /* 0x8000000b150d7221 */ /* 0x001fc40000000000 */
[----:B------:R-:W-:Y:S02]  /*9a00*/  MUFU.EX2 R121, R20 ;  /* 0x0000001400797308 */ /* 0x000fe40000000800 */
[----:B------:R-:W-:Y:S01]  /*9a10*/  FMUL R13, R13, 1.4426950216293334961 ;  /* 0x3fb8aa3b0d0d7820 */ /* 0x000fe20000400000 */
[----:B------:R-:W-:-:S05]  /*9a20*/  FMNMX R12, R58, R12, !PT ;  /* 0x0000000c3a0c7209 */ /* 0x000fca0007800000 */
[----:B------:R0:W-:Y:S01]  /*9a30*/  MUFU.EX2 R20, R14 ;  /* 0x0000000e00147308 */ /* 0x0001e20000000800 */
[----:B------:R-:W-:-:S07]  /*9a40*/  FMNMX R12, R59, R12, !PT ;  /* 0x0000000c3b0c7209 */ /* 0x000fce0007800000 */
[----:B------:R1:W-:Y:S01]  /*9a50*/  MUFU.EX2 R18, R13 ;  /* 0x0000000d00127308 */ /* 0x0003e20000000800 */
[----:B0-----:R-:W-:-:S04]  /*9a60*/  FADD R14, R23, -R11 ;  /* 0x8000000b170e7221 */ /* 0x001fc80000000000 */
[----:B------:R-:W-:Y:S01]  /*9a70*/  FMUL R14, R14, 1.4426950216293334961 ;  /* 0x3fb8aa3b0e0e7820 */ /* 0x000fe20000400000 */
[----:B-1----:R-:W-:-:S03]  /*9a80*/  FADD R13, R221, -R11 ;  /* 0x8000000bdd0d7221 */ /* 0x002fc60000000000 */
[----:B------:R-:W-:Y:S01]  /*9a90*/  MUFU.EX2 R16, R14 ;  /* 0x0000000e00107308 */ /* 0x000fe20000000800 */
[----:B------:R-:W-:Y:S01]  /*9aa0*/  FMNMX R12, R60, R12, !PT ;  /* 0x0000000c3c0c7209 */ /* 0x000fe20007800000 */
[----:B------:R-:W3:Y:S01]  /*9ab0*/  LDL.LU R221, [R1+0x6c] ;  /* 0x00006c0001dd7983 */ /* 0x000ee20000300800 */
[----:B------:R-:W-:-:S05]  /*9ac0*/  FMUL R13, R13, 1.4426950216293334961 ;  /* 0x3fb8aa3b0d0d7820 */ /* 0x000fca0000400000 */
[----:B------:R0:W-:Y:S01]  /*9ad0*/  MUFU.EX2 R14, R13 ;  /* 0x0000000d000e7308 */ /* 0x0001e20000000800 */
[----:B------:R-:W-:Y:S01]  /*9ae0*/  FMNMX R12, R63, R12, !PT ;  /* 0x0000000c3f0c7209 */ /* 0x000fe20007800000 */
[----:B0-----:R-:W-:Y:S01]  /*9af0*/  FMUL R13, R15, 1.4426950216293334961 ;  /* 0x3fb8aa3b0f0d7820 */ /* 0x001fe20000400000 */
[--C-:B------:R-:W-:Y:S02]  /*9b00*/  FADD R15, R217, -R11.reuse ;  /* 0x8000000bd90f7221 */ /* 0x100fe40000000000 */
[----:B------:R-:W-:Y:S02]  /*9b10*/  FMNMX R12, R62, R12, !PT ;  /* 0x0000000c3e0c7209 */ /* 0x000fe40007800000 */
[----:B------:R-:W-:Y:S02]  /*9b20*/  FMUL R15, R15, 1.4426950216293334961 ;  /* 0x3fb8aa3b0f0f7820 */ /* 0x000fe40000400000 */
[----:B------:R-:W-:Y:S02]  /*9b30*/  FMNMX R12, R61, R12, !PT ;  /* 0x0000000c3d0c7209 */ /* 0x000fe40007800000 */
[----:B------:R0:W-:Y:S02]  /*9b40*/  MUFU.EX2 R136, R15 ;  /* 0x0000000f00887308 */ /* 0x0001e40000000800 */
[----:B------:R-:W-:Y:S01]  /*9b50*/  FMNMX R12, R66, R12, !PT ;  /* 0x0000000c420c7209 */ /* 0x000fe20007800000 */
[----:B0-----:R-:W-:-:S04]  /*9b60*/  FADD R15, R222, -R11 ;  /* 0x8000000bde0f7221 */ /* 0x001fc80000000000 */
[----:B------:R-:W-:Y:S01]  /*9b70*/  FMUL R15, R15, 1.4426950216293334961 ;  /* 0x3fb8aa3b0f0f7820 */ /* 0x000fe20000400000 */
[----:B------:R-:W-:-:S03]  /*9b80*/  FMNMX R12, R64, R12, !PT ;  /* 0x0000000c400c7209 */ /* 0x000fc60007800000 */
[----:B------:R0:W-:Y:S01]  /*9b90*/  MUFU.EX2 R99, R15 ;  /* 0x0000000f00637308 */ /* 0x0001e20000000800 */
[----:B------:R-:W-:Y:S01]  /*9ba0*/  FMNMX R12, R65, R12, !PT ;  /* 0x0000000c410c7209 */ /* 0x000fe20007800000 */
[----:B0-----:R-:W-:-:S04]  /*9bb0*/  FADD R15, R103, -R11 ;  /* 0x8000000b670f7221 */ /* 0x001fc80000000000 */
[----:B------:R-:W-:-:S04]  /*9bc0*/  FMUL R15, R15, 1.4426950216293334961 ;  /* 0x3fb8aa3b0f0f7820 */ /* 0x000fc80000400000 */
[----:B------:R0:W-:Y:S02]  /*9bd0*/  MUFU.EX2 R105, R15 ;  /* 0x0000000f00697308 */ /* 0x0001e40000000800 */
[----:B0-----:R-:W0:Y:S02]  /*9be0*/  SHFL.BFLY PT, R15, R12, 0x2, 0x1f ;  /* 0x0c401f000c0f7f89 */ /* 0x001e2400000e0000 */
[----:B0-----:R-:W-:-:S05]  /*9bf0*/  FMNMX R12, R12, R15, !PT ;  /* 0x0000000f0c0c7209 */ /* 0x001fca0007800000 */
[----:B------:R-:W0:Y:S01]  /*9c00*/  SHFL.BFLY PT, R15, R12, 0x1, 0x1f ;  /* 0x0c201f000c0f7f89 */ /* 0x000e2200000e0000 */
[----:B------:R1:W-:Y:S01]  /*9c10*/  MUFU.EX2 R101, R17 ;  /* 0x0000001100657308 */ /* 0x0003e20000000800 */
[--C-:B------:R-:W-:Y:S01]  /*9c20*/  FADD R19, R95, -R11.reuse ;  /* 0x8000000b5f137221 */ /* 0x100fe20000000000 */
[--C-:B------:R-:W-:Y:S01]  /*9c30*/  FADD R120, R138, -R11.reuse ;  /* 0x8000000b8a787221 */ /* 0x100fe20000000000 */
[----:B------:R0:W-:Y:S01]  /*9c40*/  STL [R1+0x55c], R11 ;  /* 0x00055c0b01007387 */ /* 0x0001e20000100800 */
[----:B-1----:R-:W-:Y:S01]  /*9c50*/  FADD R17, R107, -R11 ;  /* 0x8000000b6b117221 */ /* 0x002fe20000000000 */
[----:B0-----:R-:W-:Y:S01]  /*9c60*/  FMNMX R12, R12, R15, !PT ;  /* 0x0000000f0c0c7209 */ /* 0x001fe20007800000 */
[----:B------:R-:W-:Y:S02]  /*9c70*/  FADD R15, -R11, R2 ;  /* 0x000000020b0f7221 */ /* 0x000fe40000000100 */
[----:B------:R-:W3:Y:S01]  /*9c80*/  LDL.64 R10, [R1+0x120] ;  /* 0x00012000010a7983 */ /* 0x000ee20000100a00 */
[----:B--2---:R-:W-:-:S03]  /*9c90*/  IMAD.WIDE R52, R5, 0x2, R8 ;  /* 0x0000000205347825 */ /* 0x004fc600078e0208 */
[----:B------:R-:W2:Y:S04]  /*9ca0*/  LDL.64 R8, [R1+0x118] ;  /* 0x0001180001087983 */ /* 0x000ea80000100a00 */
[----:B------:R-:W2:Y:S04]  /*9cb0*/  LDL.LU R222, [R1+0x70] ;  /* 0x0000700001de7983 */ /* 0x000ea80000300800 */
[----:B------:R3:W2:Y:S01]  /*9cc0*/  LDG.E.U16 R69, desc[UR28][R52.64] ;  /* 0x0000001c34457981 */ /* 0x0006a2000c1e1500 */
[----:B------:R-:W-:-:S04]  /*9cd0*/  FMUL R15, R15, 1.4426950216293334961 ;  /* 0x3fb8aa3b0f0f7820 */ /* 0x000fc80000400000 */
[----:B------:R4:W-:Y:S02]  /*9ce0*/  MUFU.EX2 R95, R15 ;  /* 0x0000000f005f7308 */ /* 0x0009e40000000800 */
[----:B----4-:R-:W-:Y:S01]  /*9cf0*/  FMNMX R15, R219, R251, !PT ;  /* 0x000000fbdb0f7209 */ /* 0x010fe20007800000 */
[----:B---3--:R-:W-:-:S05]  /*9d00*/  IMAD.WIDE R52, R5, 0x2, R10 ;  /* 0x0000000205347825 */ /* 0x008fca00078e020a */
[----:B------:R2:W3:Y:S02]  /*9d10*/  LDG.E.U16 R68, desc[UR28][R52.64] ;  /* 0x0000001c34447981 */ /* 0x0004e4000c1e1500 */
[----:B--2---:R-:W-:Y:S02]  /*9d20*/  IMAD.WIDE R52, R5, 0x2, R8 ;  /* 0x0000000205347825 */ /* 0x004fe400078e0208 */
[----:B------:R-:W2:Y:S04]  /*9d30*/  LDL R8, [R1+0x538] ;  /* 0x0005380001087983 */ /* 0x000ea80000100800 */
[----:B------:R-:W4:Y:S01]  /*9d40*/  LDL.LU R2, [R1+0xd4] ;  /* 0x0000d40001027983 */ /* 0x000f220000300800 */
[----:B------:R-:W-:Y:S02]  /*9d50*/  FMNMX R15, R221, R15, !PT ;  /* 0x0000000fdd0f7209 */ /* 0x000fe40007800000 */
[----:B------:R-:W-:Y:S01]  /*9d60*/  FMNMX R12, R12, R3, !PT ;  /* 0x000000030c0c7209 */ /* 0x000fe20007800000 */
[----:B------:R-:W-:Y:S01]  /*9d70*/  FMUL R132, R132, 1.4426950216293334961 ;  /* 0x3fb8aa3b84847820 */ /* 0x000fe20000400000 */
[----:B------:R-:W-:Y:S01]  /*9d80*/  FMNMX R15, R222, R15, !PT ;  /* 0x0000000fde0f7209 */ /* 0x000fe20007800000 */
[----:B------:R-:W-:Y:S01]  /*9d90*/  FMUL R108, R108, 1.4426950216293334961 ;  /* 0x3fb8aa3b6c6c7820 */ /* 0x000fe20000400000 */
[----:B------:R-:W-:Y:S01]  /*9da0*/  FMUL R17, R17, 1.4426950216293334961 ;  /* 0x3fb8aa3b11117820 */ /* 0x000fe20000400000 */
[----:B------:R-:W-:Y:S01]  /*9db0*/  FMUL R19, R19, 1.4426950216293334961 ;  /* 0x3fb8aa3b13137820 */ /* 0x000fe20000400000 */
[----:B------:R-:W-:Y:S01]  /*9dc0*/  FMNMX R15, R224, R15, !PT ;  /* 0x0000000fe00f7209 */ /* 0x000fe20007800000 */
[----:B------:R-:W-:Y:S01]  /*9dd0*/  FMUL R118, R137, 1.4426950216293334961 ;  /* 0x3fb8aa3b89767820 */ /* 0x000fe20000400000 */
[----:B------:R-:W3:Y:S02]  /*9de0*/  LDG.E.U16 R52, desc[UR28][R52.64] ;  /* 0x0000001c34347981 */ /* 0x000ee4000c1e1500 */
[----:B------:R-:W-:Y:S01]  /*9df0*/  FMNMX R15, R233, R15, !PT ;  /* 0x0000000fe90f7209 */ /* 0x000fe20007800000 */
[--C-:B------:R-:W-:Y:S01]  /*9e00*/  FADD R33, R33, -R12.reuse ;  /* 0x8000000c21217221 */ /* 0x100fe20000000000 */
[--C-:B------:R-:W-:Y:S01]  /*9e10*/  FADD R130, R128, -R12.reuse ;  /* 0x8000000c80827221 */ /* 0x100fe20000000000 */
[--C-:B------:R-:W-:Y:S01]  /*9e20*/  FADD R39, R39, -R12.reuse ;  /* 0x8000000c27277221 */ /* 0x100fe20000000000 */
[----:B------:R-:W-:Y:S01]  /*9e30*/  FMNMX R15, R225, R15, !PT ;  /* 0x0000000fe10f7209 */ /* 0x000fe20007800000 */
[--C-:B------:R-:W-:Y:S01]  /*9e40*/  FADD R43, R43, -R12.reuse ;  /* 0x8000000c2b2b7221 */ /* 0x100fe20000000000 */
[--C-:B------:R-:W-:Y:S01]  /*9e50*/  FADD R41, R41, -R12.reuse ;  /* 0x8000000c29297221 */ /* 0x100fe20000000000 */
[----:B------:R-:W-:Y:S01]  /*9e60*/  MUFU.EX2 R103, R132 ;  /* 0x0000008400677308 */ /* 0x000fe20000000800 */
[----:B------:R-:W-:Y:S01]  /*9e70*/  FMNMX R15, R226, R15, !PT ;  /* 0x0000000fe20f7209 */ /* 0x000fe20007800000 */
[--C-:B------:R-:W-:Y:S01]  /*9e80*/  FADD R44, R44, -R12.reuse ;  /* 0x8000000c2c2c7221 */ /* 0x100fe20000000000 */
[----:B------:R-:W-:-:S05]  /*9e90*/  FADD R45, R45, -R12 ;  /* 0x8000000c2d2d7221 */ /* 0x000fca0000000000 */
[----:B------:R-:W-:Y:S01]  /*9ea0*/  MUFU.EX2 R114, R108 ;  /* 0x0000006c00727308 */ /* 0x000fe20000000800 */
[----:B------:R-:W-:Y:S01]  /*9eb0*/  FMNMX R15, R227, R15, !PT ;  /* 0x0000000fe30f7209 */ /* 0x000fe20007800000 */
[----:B------:R-:W-:-:S06]  /*9ec0*/  FADD R46, R46, -R12 ;  /* 0x8000000c2e2e7221 */ /* 0x000fcc0000000000 */
[----:B------:R-:W-:Y:S01]  /*9ed0*/  MUFU.EX2 R26, R17 ;  /* 0x00000011001a7308 */ /* 0x000fe20000000800 */
[----:B------:R-:W-:-:S07]  /*9ee0*/  FMNMX R15, R228, R15, !PT ;  /* 0x0000000fe40f7209 */ /* 0x000fce0007800000 */
[----:B------:R-:W-:Y:S01]  /*9ef0*/  MUFU.EX2 R107, R19 ;  /* 0x00000013006b7308 */ /* 0x000fe20000000800 */
[----:B------:R-:W-:Y:S01]  /*9f00*/  FMNMX R15, R229, R15, !PT ;  /* 0x0000000fe50f7209 */ /* 0x000fe20007800000 */
[----:B------:R-:W-:Y:S01]  /*9f10*/  FADD R137, R47, -R12 ;  /* 0x8000000c2f897221 */ /* 0x000fe20000000000 */
[----:B------:R-:W-:Y:S02]  /*9f20*/  STL [R1+0x560], R5 ;  /* 0x0005600501007387 */ /* 0x000fe40000100800 */
[----:B------:R-:W-:Y:S01]  /*9f30*/  FMNMX R15, R230, R15, !PT ;  /* 0x0000000fe60f7209 */ /* 0x000fe20007800000 */
[----:B------:R-:W-:Y:S03]  /*9f40*/  BAR.SYNC.DEFER_BLOCKING 0x0 ;  /* 0x0000000000007b1d */ /* 0x000fe60000010000 */
[----:B------:R-:W-:-:S04]  /*9f50*/  FMNMX R15, R231, R15, !PT ;  /* 0x0000000fe70f7209 */ /* 0x000fc80007800000 */
[----:B------:R-:W-:-:S04]  /*9f60*/  FMNMX R15, R232, R15, !PT ;  /* 0x0000000fe80f7209 */ /* 0x000fc80007800000 */
[----:B------:R-:W-:Y:S01]  /*9f70*/  FMNMX R15, R29, R15, !PT ;  /* 0x0000000f1d0f7209 */ /* 0x000fe20007800000 */
[----:B------:R-:W-:-:S03]  /*9f80*/  FMUL R33, R33, 1.4426950216293334961 ;  /* 0x3fb8aa3b21217820 */ /* 0x000fc60000400000 */
[----:B------:R-:W-:Y:S01]  /*9f90*/  FMNMX R15, R28, R15, !PT ;  /* 0x0000000f1c0f7209 */ /* 0x000fe20007800000 */
[----:B------:R0:W-:Y:S03]  /*9fa0*/  MUFU.EX2 R128, R33 ;  /* 0x0000002100807308 */ /* 0x0001e60000000800 */
[----:B------:R-:W-:-:S04]  /*9fb0*/  FMNMX R15, R30, R15, !PT ;  /* 0x0000000f1e0f7209 */ /* 0x000fc80007800000 */
[----:B0-----:R-:W-:Y:S01]  /*9fc0*/  FMNMX R33, R31, R15, !PT ;  /* 0x0000000f1f217209 */ /* 0x001fe20007800000 */
[----:B------:R-:W-:-:S03]  /*9fd0*/  FMUL R39, R39, 1.4426950216293334961 ;  /* 0x3fb8aa3b27277820 */ /* 0x000fc60000400000 */
[----:B------:R-:W-:Y:S01]  /*9fe0*/  FMNMX R33, R32, R33, !PT ;  /* 0x0000002120217209 */ /* 0x000fe20007800000 */
[----:B------:R0:W-:Y:S03]  /*9ff0*/  MUFU.EX2 R92, R39 ;  /* 0x00000027005c7308 */ /* 0x0001e60000000800 */
[----:B------:R-:W-:-:S04]  /*a000*/  FMNMX R33, R34, R33, !PT ;  /* 0x0000002122217209 */ /* 0x000fc80007800000 */
[----:B0-----:R-:W-:-:S04]  /*a010*/  FMNMX R39, R35, R33, !PT ;  /* 0x0000002123277209 */ /* 0x001fc80007800000 */
[----:B------:R-:W-:Y:S01]  /*a020*/  FMNMX R39, R37, R39, !PT ;  /* 0x0000002725277209 */ /* 0x000fe20007800000 */
[----:B------:R-:W-:-:S03]  /*a030*/  FMUL R21, R43, 1.4426950216293334961 ;  /* 0x3fb8aa3b2b157820 */ /* 0x000fc60000400000 */
[----:B------:R-:W-:Y:S01]  /*a040*/  FMNMX R39, R38, R39, !PT ;  /* 0x0000002726277209 */ /* 0x000fe20007800000 */
[----:B------:R-:W-:Y:S01]  /*a050*/  FMUL R43, R75, UR24 ;  /* 0x000000184b2b7c20 */ /* 0x000fe20008400000 */
[----:B------:R-:W-:Y:S02]  /*a060*/  FADD R132, R36, -R12 ;  /* 0x8000000c24847221 */ /* 0x000fe40000000000 */
[----:B------:R-:W-:Y:S01]  /*a070*/  FMNMX R39, R40, R39, !PT ;  /* 0x0000002728277209 */ /* 0x000fe20007800000 */
[----:B------:R-:W-:Y:S01]  /*a080*/  FMUL R41, R41, 1.4426950216293334961 ;  /* 0x3fb8aa3b29297820 */ /* 0x000fe20000400000 */
[----:B------:R-:W-:Y:S01]  /*a090*/  FMUL R36, R78, UR24 ;  /* 0x000000184e247c20 */ /* 0x000fe20008400000 */
[----:B------:R-:W-:Y:S02]  /*a0a0*/  FSEL R43, R43, -INF , !P3 ;  /* 0xff8000002b2b7808 */ /* 0x000fe40005800000 */
[----:B------:R-:W-:Y:S01]  /*a0b0*/  FMNMX R39, R42, R39, !PT ;  /* 0x000000272a277209 */ /* 0x000fe20007800000 */
[----:B------:R-:W-:Y:S01]  /*a0c0*/  FMUL R108, R134, 1.4426950216293334961 ;  /* 0x3fb8aa3b866c7820 */ /* 0x000fe20000400000 */
[----:B------:R-:W-:Y:S01]  /*a0d0*/  FMUL R23, R44, 1.4426950216293334961 ;  /* 0x3fb8aa3b2c177820 */ /* 0x000fe20000400000 */
[----:B------:R0:W-:Y:S01]  /*a0e0*/  MUFU.EX2 R134, R41 ;  /* 0x0000002900867308 */ /* 0x0001e20000000800 */
[----:B------:R-:W-:Y:S01]  /*a0f0*/  FMUL R44, R79, UR24 ;  /* 0x000000184f2c7c20 */ /* 0x000fe20008400000 */
[----:B------:R-:W-:Y:S01]  /*a100*/  FSEL R36, R36, -INF , !P2 ;  /* 0xff80000024247808 */ /* 0x000fe20005000000 */
[----:B------:R-:W-:Y:S01]  /*a110*/  FMUL R33, R82, UR24 ;  /* 0x0000001852217c20 */ /* 0x000fe20008400000 */
[----:B0-----:R-:W-:-:S02]  /*a120*/  FMNMX R41, R43, R39, !PT ;  /* 0x000000272b297209 */ /* 0x001fc40007800000 */
[----:B------:R-:W-:Y:S02]  /*a130*/  FSEL R44, R44, -INF , !P6 ;  /* 0xff8000002c2c7808 */ /* 0x000fe40007000000 */
[----:B------:R-:W-:Y:S01]  /*a140*/  FMNMX R41, R36, R41, !PT ;  /* 0x0000002924297209 */ /* 0x000fe20007800000 */
[----:B------:R-:W-:Y:S01]  /*a150*/  FMUL R17, R45, 1.4426950216293334961 ;  /* 0x3fb8aa3b2d117820 */ /* 0x000fe20000400000 */
[----:B------:R-:W-:Y:S01]  /*a160*/  FMUL R19, R46, 1.4426950216293334961 ;  /* 0x3fb8aa3b2e137820 */ /* 0x000fe20000400000 */
[----:B------:R-:W-:Y:S01]  /*a170*/  FMUL R45, R83, UR24 ;  /* 0x00000018532d7c20 */ /* 0x000fe20008400000 */
[----:B------:R-:W-:Y:S02]  /*a180*/  FSEL R33, R33, -INF , !P4 ;  /* 0xff80000021217808 */ /* 0x000fe40006000000 */
[----:B------:R-:W-:Y:S01]  /*a190*/  FMNMX R46, R44, R41, !PT ;  /* 0x000000292c2e7209 */ /* 0x000fe20007800000 */
[----:B------:R-:W-:Y:S01]  /*a1a0*/  FMUL R39, R86, UR24 ;  /* 0x0000001856277c20 */ /* 0x000fe20008400000 */
[----:B------:R-:W-:-:S02]  /*a1b0*/  FSEL R45, R45, -INF , !P0 ;  /* 0xff8000002d2d7808 */ /* 0x000fc40004000000 */
[----:B------:R-:W-:Y:S01]  /*a1c0*/  FMNMX R46, R33, R46, !PT ;  /* 0x0000002e212e7209 */ /* 0x000fe20007800000 */
[----:B------:R-:W-:Y:S01]  /*a1d0*/  FMUL R41, R87, UR24 ;  /* 0x0000001857297c20 */ /* 0x000fe20008400000 */
[----:B------:R-:W-:Y:S02]  /*a1e0*/  FSEL R39, R39, -INF , !P5 ;  /* 0xff80000027277808 */ /* 0x000fe40006800000 */
[----:B------:R-:W-:Y:S02]  /*a1f0*/  FMNMX R46, R45, R46, !PT ;  /* 0x0000002e2d2e7209 */ /* 0x000fe40007800000 */
[----:B------:R-:W-:Y:S02]  /*a200*/  FSEL R41, R41, -INF , !P1 ;  /* 0xff80000029297808 */ /* 0x000fe40004800000 */
[----:B------:R-:W-:-:S04]  /*a210*/  FMNMX R46, R39, R46, !PT ;  /* 0x0000002e272e7209 */ /* 0x000fc80007800000 */
[----:B------:R-:W-:-:S05]  /*a220*/  FMNMX R46, R41, R46, !PT ;  /* 0x0000002e292e7209 */ /* 0x000fca0007800000 */
[----:B------:R-:W0:Y:S02]  /*a230*/  SHFL.BFLY PT, R47, R46, 0x2, 0x1f ;  /* 0x0c401f002e2f7f89 */ /* 0x000e2400000e0000 */
[----:B0-----:R-:W-:-:S05]  /*a240*/  FMNMX R47, R46, R47, !PT ;  /* 0x0000002f2e2f7209 */ /* 0x001fca0007800000 */
[----:B------:R-:W0:Y:S04]  /*a250*/  SHFL.BFLY PT, R46, R47, 0x1, 0x1f ;  /* 0x0c201f002f2e7f89 */ /* 0x000e2800000e0000 */
[----:B------:R-:W-:Y:S04]  /*a260*/  STL [R1+0x564], R12 ;  /* 0x0005640c01007387 */ /* 0x000fe80000100800 */
[----:B------:R-:W-:Y:S04]  /*a270*/  STL [R1+0x568], R0 ;  /* 0x0005680001007387 */ /* 0x000fe80000100800 */
[----:B------:R-:W3:Y:S01]  /*a280*/  LDL.LU R250, [R1+0xec] ;  /* 0x0000ec0001fa7983 */ /* 0x000ee20000300800 */
[----:B0-----:R-:W-:Y:S01]  /*a290*/  FMNMX R46, R47, R46, !PT ;  /* 0x0000002e2f2e7209 */ /* 0x001fe20007800000 */
[----:B------:R-:W-:-:S04]  /*a2a0*/  FADD R47, -R12, R3 ;  /* 0x000000030c2f7221 */ /* 0x000fc80000000100 */
[----:B------:R-:W-:Y:S01]  /*a2b0*/  FMUL R47, R47, 1.4426950216293334961 ;  /* 0x3fb8aa3b2f2f7820 */ /* 0x000fe20000400000 */
[----:B----4-:R-:W-:-:S05]  /*a2c0*/  FMNMX R218, R46, R2, !PT ;  /* 0x000000022eda7209 */ /* 0x010fca0007800000 */
[--C-:B------:R-:W-:Y:S02]  /*a2d0*/  FADD R46, R219, -R218.reuse ;  /* 0x800000dadb2e7221 */ /* 0x100fe40000000000 */
[----:B------:R0:W1:Y:S02]  /*a2e0*/  MUFU.EX2 R219, R47 ;  /* 0x0000002f00db7308 */ /* 0x0000640000000800 */
[----:B0-----:R-:W-:Y:S02]  /*a2f0*/  FADD R47, R251, -R218 ;  /* 0x800000dafb2f7221 */ /* 0x001fe40000000000 */
[----:B------:R-:W4:Y:S04]  /*a300*/  LDL.LU R251, [R1+0xd0] ;  /* 0x0000d00001fb7983 */ /* 0x000f280000300800 */
[----:B------:R-:W3:Y:S04]  /*a310*/  LDL R3, [R1+0x534] ;  /* 0x0005340001037983 */ /* 0x000ee80000100800 */
        /* <DEDUP_REMOVED lines=10> */
[----:B------:R-:W-:Y:S04]  /*a3c0*/  STS.U16 [R8+UR21+0x4880], R240 ;  /* 0x004880f008007988 */ /* 0x000fe80008000415 */
[----:B------:R-:W-:Y:S04]  /*a3d0*/  STS.U16 [R8+UR21+0x4c80], R238 ;  /* 0x004c80ee08007988 */ /* 0x000fe80008000415 */
[----:B------:R-:W-:Y:S04]  /*a3e0*/  STS.U16 [R8+UR21+0x5080], R235 ;  /* 0x005080eb08007988 */ /* 0x000fe80008000415 */
[----:B------:R-:W-:Y:S04]  /*a3f0*/  STS.U16 [R8+UR21+0x5480], R234 ;  /* 0x005480ea08007988 */ /* 0x000fe80008000415 */
[----:B------:R-:W-:Y:S04]  /*a400*/  STS.U16 [R8+UR21+0x5880], R74 ;  /* 0x0058804a08007988 */ /* 0x000fe80008000415 */
[----:B------:R-:W-:Y:S04]  /*a410*/  STS.U16 [R8+UR21+0x5c80], R70 ;  /* 0x005c804608007988 */ /* 0x000fe80008000415 */
[----:B---3--:R0:W-:Y:S04]  /*a420*/  STS.U16 [R3+UR21+0x4100], R250 ;  /* 0x004100fa03007988 */ /* 0x0081e80008000415 */
[----:B----4-:R2:W-:Y:S04]  /*a430*/  STS.U16 [R3+UR21+0x4500], R251 ;  /* 0x004500fb03007988 */ /* 0x0105e80008000415 */
[----:B0-----:R-:W3:Y:S04]  /*a440*/  LDL.LU R250, [R1+0xf0] ;  /* 0x0000f00001fa7983 */ /* 0x001ee80000300800 */
[----:B--2---:R-:W2:Y:S04]  /*a450*/  LDL.LU R251, [R1+0xd8] ;  /* 0x0000d80001fb7983 */ /* 0x004ea80000300800 */
[----:B------:R-:W3:Y:S04]  /*a460*/  LDL R0, [R1+0x530] ;  /* 0x0005300001007983 */ /* 0x000ee80000100800 */
[----:B------:R-:W-:Y:S04]  /*a470*/  STS.U16 [R3+UR21+0x4900], R241 ;  /* 0x004900f103007988 */ /* 0x000fe80008000415 */
[----:B------:R-:W-:Y:S04]  /*a480*/  STS.U16 [R3+UR21+0x4d00], R239 ;  /* 0x004d00ef03007988 */ /* 0x000fe80008000415 */
[----:B------:R-:W-:Y:S04]  /*a490*/  STS.U16 [R3+UR21+0x5100], R237 ;  /* 0x005100ed03007988 */ /* 0x000fe80008000415 */
[----:B------:R-:W-:Y:S04]  /*a4a0*/  STS.U16 [R3+UR21+0x5500], R236 ;  /* 0x005500ec03007988 */ /* 0x000fe80008000415 */
[----:B------:R-:W-:Y:S04]  /*a4b0*/  STS.U16 [R3+UR21+0x5900], R76 ;  /* 0x0059004c03007988 */ /* 0x000fe80008000415 */
[----:B------:R-:W-:Y:S04]  /*a4c0*/  STS.U16 [R3+UR21+0x5d00], R67 ;  /* 0x005d004303007988 */ /* 0x000fe80008000415 */
[----:B------:R-:W4:Y:S04]  /*a4d0*/  LDL.LU R10, [R1+0x100] ;  /* 0x00010000010a7983 */ /* 0x000f280000300800 */
[----:B------:R-:W4:Y:S04]  /*a4e0*/  LDL.LU R252, [R1+0xe8] ;  /* 0x0000e80001fc7983 */ /* 0x000f280000300800 */
[----:B---3--:R0:W-:Y:S04]  /*a4f0*/  STS.U16 [R0+UR21+0x4180], R250 ;  /* 0x004180fa00007988 */ /* 0x0081e80008000415 */
[----:B--2---:R2:W-:Y:S04]  /*a500*/  STS.U16 [R0+UR21+0x4580], R251 ;  /* 0x004580fb00007988 */ /* 0x0045e80008000415 */
[----:B0-----:R-:W3:Y:S04]  /*a510*/  LDL.LU R250, [R1+0xc8] ;  /* 0x0000c80001fa7983 */ /* 0x001ee80000300800 */
[----:B--2---:R-:W2:Y:S04]  /*a520*/  LDL.LU R251, [R1+0xb0] ;  /* 0x0000b00001fb7983 */ /* 0x004ea80000300800 */
[----:B------:R-:W4:Y:S01]  /*a530*/  LDL R5, [R1+0x52c] ;  /* 0x00052c0001057983 */ /* 0x000f220000100800 */
[----:B------:R-:W-:-:S03]  /*a540*/  FADD R139, R139, -R12 ;  /* 0x8000000c8b8b7221 */ /* 0x000fc60000000000 */
[----:B------:R-:W-:Y:S04]  /*a550*/  STS.U16 [R0+UR21+0x4980], R245 ;  /* 0x004980f500007988 */ /* 0x000fe80008000415 */
[----:B------:R-:W-:Y:S01]  /*a560*/  STS.U16 [R0+UR21+0x4d80], R242 ;  /* 0x004d80f200007988 */ /* 0x000fe20008000415 */
[----:B------:R-:W-:-:S03]  /*a570*/  FMUL R139, R139, 1.4426950216293334961 ;  /* 0x3fb8aa3b8b8b7820 */ /* 0x000fc60000400000 */
[----:B------:R-:W-:Y:S04]  /*a580*/  STS.U16 [R0+UR21+0x5180], R243 ;  /* 0x005180f300007988 */ /* 0x000fe80008000415 */
[----:B------:R-:W-:Y:S01]  /*a590*/  STS.U16 [R0+UR21+0x5580], R244 ;  /* 0x005580f400007988 */ /* 0x000fe20008000415 */
[----:B------:R-:W-:-:S03]  /*a5a0*/  FMUL R111, R126, 1.4426950216293334961 ;  /* 0x3fb8aa3b7e6f7820 */ /* 0x000fc60000400000 */
[----:B------:R-:W2:Y:S04]  /*a5b0*/  LDL.LU R3, [R1+0xfc] ;  /* 0x0000fc0001037983 */ /* 0x000ea80000300800 */
[----:B------:R-:W-:Y:S01]  /*a5c0*/  STS.U16 [R0+UR21+0x5980], R88 ;  /* 0x0059805800007988 */ /* 0x000fe20008000415 */
[----:B------:R-:W-:-:S03]  /*a5d0*/  FADD R126, R124, -R12 ;  /* 0x8000000c7c7e7221 */ /* 0x000fc60000000000 */
[----:B------:R-:W2:Y:S04]  /*a5e0*/  LDL.LU R9, [R1+0xe4] ;  /* 0x0000e40001097983 */ /* 0x000ea80000300800 */
[----:B------:R0:W-:Y:S01]  /*a5f0*/  STS.U16 [R0+UR21+0x5d80], R72 ;  /* 0x005d804800007988 */ /* 0x0001e20008000415 */
[----:B------:R1:W-:Y:S03]  /*a600*/  MUFU.EX2 R124, R139 ;  /* 0x0000008b007c7308 */ /* 0x0003e60000000800 */
[----:B------:R-:W2:Y:S01]  /*a610*/  LDL.LU R8, [R1+0xc4] ;  /* 0x0000c40001087983 */ /* 0x000ea20000300800 */
[--C-:B------:R-:W-:Y:S01]  /*a620*/  FADD R25, R25, -R12.reuse ;  /* 0x8000000c19197221 */ /* 0x100fe20000000000 */
[--C-:B------:R-:W-:Y:S01]  /*a630*/  FADD R141, R141, -R12.reuse ;  /* 0x8000000c8d8d7221 */ /* 0x100fe20000000000 */
[--C-:B------:R-:W-:Y:S01]  /*a640*/  FADD R122, R27, -R12.reuse ;  /* 0x8000000c1b7a7221 */ /* 0x100fe20000000000 */
[----:B0-----:R-:W2:Y:S01]  /*a650*/  LDL.LU R0, [R1+0xa0] ;  /* 0x0000a00001007983 */ /* 0x001ea20000300800 */
[--C-:B------:R-:W-:Y:S01]  /*a660*/  FADD R48, R48, -R12.reuse ;  /* 0x8000000c30307221 */ /* 0x100fe20000000000 */
[--C-:B------:R-:W-:Y:S01]  /*a670*/  FADD R138, R54, -R12.reuse ;  /* 0x8000000c368a7221 */ /* 0x100fe20000000000 */
[--C-:B-1----:R-:W-:Y:S01]  /*a680*/  FADD R139, R49, -R12.reuse ;  /* 0x8000000c318b7221 */ /* 0x102fe20000000000 */
[--C-:B------:R-:W-:Y:S01]  /*a690*/  FADD R50, R50, -R12.reuse ;  /* 0x8000000c32327221 */ /* 0x100fe20000000000 */
        /* <DEDUP_REMOVED lines=12> */
[----:B------:R-:W-:Y:S01]  /*a760*/  FADD R65, R65, -R12 ;  /* 0x8000000c41417221 */ /* 0x000fe20000000000 */
[----:B----4-:R-:W-:Y:S04]  /*a770*/  STS.U16 [R5+UR21+0x4200], R10 ;  /* 0x0042000a05007988 */ /* 0x010fe80008000415 */
[----:B------:R0:W-:Y:S04]  /*a780*/  STS.U16 [R5+UR21+0x4600], R252 ;  /* 0x004600fc05007988 */ /* 0x0001e80008000415 */
[----:B---3--:R1:W-:Y:S04]  /*a790*/  STS.U16 [R5+UR21+0x4a00], R250 ;  /* 0x004a00fa05007988 */ /* 0x0083e80008000415 */
[----:B--2---:R2:W-:Y:S04]  /*a7a0*/  STS.U16 [R5+UR21+0x4e00], R251 ;  /* 0x004e00fb05007988 */ /* 0x0045e80008000415 */
[----:B0-----:R-:W3:Y:S04]  /*a7b0*/  LDL R252, [R1+0x528] ;  /* 0x0005280001fc7983 */ /* 0x001ee80000100800 */
[----:B-1----:R-:W4:Y:S04]  /*a7c0*/  LDL.LU R250, [R1+0xe0] ;  /* 0x0000e00001fa7983 */ /* 0x002f280000300800 */
[----:B--2---:R-:W2:Y:S04]  /*a7d0*/  LDL.LU R251, [R1+0xc0] ;  /* 0x0000c00001fb7983 */ /* 0x004ea80000300800 */
[----:B------:R-:W2:Y:S04]  /*a7e0*/  LDL.LU R12, [R1+0xa8] ;  /* 0x0000a800010c7983 */ /* 0x000ea80000300800 */
[----:B------:R0:W-:Y:S04]  /*a7f0*/  STS.U16 [R5+UR21+0x5200], R248 ;  /* 0x005200f805007988 */ /* 0x0001e80008000415 */
[----:B0-----:R-:W4:Y:S04]  /*a800*/  LDL.LU R248, [R1+0xac] ;  /* 0x0000ac0001f87983 */ /* 0x001f280000300800 */
[----:B------:R-:W-:Y:S04]  /*a810*/  STS.U16 [R5+UR21+0x5600], R247 ;  /* 0x005600f705007988 */ /* 0x000fe80008000415 */
[----:B------:R-:W-:Y:S04]  /*a820*/  STS.U16 [R5+UR21+0x5a00], R84 ;  /* 0x005a005405007988 */ /* 0x000fe80008000415 */
[----:B------:R0:W-:Y:S04]  /*a830*/  STS.U16 [R5+UR21+0x5e00], R71 ;  /* 0x005e004705007988 */ /* 0x0001e80008000415 */
[----:B------:R-:W2:Y:S04]  /*a840*/  LDL.LU R11, [R1+0xf4] ;  /* 0x0000f400010b7983 */ /* 0x000ea80000300800 */
[----:B0-----:R-:W2:Y:S04]  /*a850*/  LDL R5, [R1+0x524] ;  /* 0x0005240001057983 */ /* 0x001ea80000100800 */
[----:B------:R-:W2:Y:S04]  /*a860*/  LDL.LU R10, [R1+0xdc] ;  /* 0x0000dc00010a7983 */ /* 0x000ea80000300800 */
[----:B---3--:R0:W-:Y:S04]  /*a870*/  STS.U16 [R252+UR21+0x4280], R3 ;  /* 0x00428003fc007988 */ /* 0x0081e80008000415 */
[----:B------:R1:W-:Y:S04]  /*a880*/  STS.U16 [R252+UR21+0x4680], R9 ;  /* 0x00468009fc007988 */ /* 0x0003e80008000415 */
[----:B------:R3:W-:Y:S04]  /*a890*/  STS.U16 [R252+UR21+0x4a80], R8 ;  /* 0x004a8008fc007988 */ /* 0x0007e80008000415 */
[----:B0-----:R-:W2:Y:S04]  /*a8a0*/  LDL.LU R3, [R1+0xbc] ;  /* 0x0000bc0001037983 */ /* 0x001ea80000300800 */
[----:B-1----:R-:W2:Y:S04]  /*a8b0*/  LDL.LU R9, [R1+0xa4] ;  /* 0x0000a40001097983 */ /* 0x002ea80000300800 */
[----:B---3--:R-:W3:Y:S04]  /*a8c0*/  LDL.LU R8, [R1+0x9c] ;  /* 0x00009c0001087983 */ /* 0x008ee80000300800 */
[----:B----4-:R-:W-:Y:S04]  /*a8d0*/  STS.U16 [R252+UR21+0x4e80], R248 ;  /* 0x004e80f8fc007988 */ /* 0x010fe80008000415 */
[----:B------:R0:W-:Y:S04]  /*a8e0*/  STS.U16 [R252+UR21+0x5280], R0 ;  /* 0x00528000fc007988 */ /* 0x0001e80008000415 */
[----:B------:R1:W-:Y:S04]  /*a8f0*/  STS.U16 [R252+UR21+0x5680], R249 ;  /* 0x005680f9fc007988 */ /* 0x0003e80008000415 */
[----:B0-----:R-:W4:Y:S04]  /*a900*/  LDL R0, [R1+0x518] ;  /* 0x0005180001007983 */ /* 0x001f280000100800 */
[----:B-1----:R-:W2:Y:S04]  /*a910*/  LDL.LU R249, [R1+0xf8] ;  /* 0x0000f80001f97983 */ /* 0x002ea80000300800 */
[----:B------:R-:W-:Y:S04]  /*a920*/  STS.U16 [R252+UR21+0x5a80], R81 ;  /* 0x005a8051fc007988 */ /* 0x000fe80008000415 */
[----:B------:R0:W-:Y:S04]  /*a930*/  STS.U16 [R252+UR21+0x5e80], R69 ;  /* 0x005e8045fc007988 */ /* 0x0001e80008000415 */
[----:B0-----:R-:W3:Y:S01]  /*a940*/  LDL.LU R252, [R1+0x5a0] ;  /* 0x0005a00001fc7983 */ /* 0x001ee20000300800 */
[----:B------:R-:W-:Y:S01]  /*a950*/  FMUL R46, R46, 1.4426950216293334961 ;  /* 0x3fb8aa3b2e2e7820 */ /* 0x000fe20000400000 */
[----:B------:R-:W-:-:S02]  /*a960*/  FMUL R47, R47, 1.4426950216293334961 ;  /* 0x3fb8aa3b2f2f7820 */ /* 0x000fc40000400000 */
[----:B--2---:R-:W-:Y:S04]  /*a970*/  STS.U16 [R5+UR21+0x4300], R249 ;  /* 0x004300f905007988 */ /* 0x004fe80008000415 */
[----:B------:R0:W-:Y:S04]  /*a980*/  STS.U16 [R5+UR21+0x4700], R250 ;  /* 0x004700fa05007988 */ /* 0x0001e80008000415 */
[----:B------:R1:W-:Y:S04]  /*a990*/  STS.U16 [R5+UR21+0x4b00], R251 ;  /* 0x004b00fb05007988 */ /* 0x0003e80008000415 */
[----:B0-----:R-:W2:Y:S04]  /*a9a0*/  LDL.LU R250, [R1+0x59c] ;  /* 0x00059c0001fa7983 */ /* 0x001ea80000300800 */
[----:B-1----:R-:W4:Y:S01]  /*a9b0*/  LDL.LU R251, [R1+0x598] ;  /* 0x0005980001fb7983 */ /* 0x002f220000300800 */
[----:B------:R0:W-:Y:S02]  /*a9c0*/  MUFU.EX2 R220, R46 ;  /* 0x0000002e00dc7308 */ /* 0x0001e40000000800 */
[----:B0-----:R-:W-:-:S06]  /*a9d0*/  FADD R46, R221, -R218 ;  /* 0x800000dadd2e7221 */ /* 0x001fcc0000000000 */
[----:B------:R0:W-:Y:S01]  /*a9e0*/  MUFU.EX2 R221, R47 ;  /* 0x0000002f00dd7308 */ /* 0x0001e20000000800 */
[----:B------:R-:W-:Y:S01]  /*a9f0*/  FMUL R46, R46, 1.4426950216293334961 ;  /* 0x3fb8aa3b2e2e7820 */ /* 0x000fe20000400000 */
[----:B0-----:R-:W-:-:S06]  /*aa00*/  FADD R47, R222, -R218 ;  /* 0x800000dade2f7221 */ /* 0x001fcc0000000000 */
[----:B------:R0:W-:Y:S01]  /*aa10*/  MUFU.EX2 R222, R46 ;  /* 0x0000002e00de7308 */ /* 0x0001e20000000800 */
[----:B------:R-:W-:-:S07]  /*aa20*/  FMUL R47, R47, 1.4426950216293334961 ;  /* 0x3fb8aa3b2f2f7820 */ /* 0x000fce0000400000 */
[----:B------:R1:W-:Y:S01]  /*aa30*/  MUFU.EX2 R223, R47 ;  /* 0x0000002f00df7308 */ /* 0x0003e20000000800 */
[--C-:B0-----:R-:W-:Y:S01]  /*aa40*/  FADD R46, R225, -R218.reuse ;  /* 0x800000dae12e7221 */ /* 0x101fe20000000000 */
[----:B------:R-:W-:-:S03]  /*aa50*/  FADD R28, R28, -R218 ;  /* 0x800000da1c1c7221 */ /* 0x000fc60000000000 */
[----:B------:R-:W-:Y:S01]  /*aa60*/  FMUL R46, R46, 1.4426950216293334961 ;  /* 0x3fb8aa3b2e2e7820 */ /* 0x000fe20000400000 */
[----:B-1----:R-:W-:-:S03]  /*aa70*/  FADD R47, R226, -R218 ;  /* 0x800000dae22f7221 */ /* 0x002fc60000000000 */
[----:B------:R0:W-:Y:S01]  /*aa80*/  MUFU.EX2 R226, R46 ;  /* 0x0000002e00e27308 */ /* 0x0001e20000000800 */
[----:B------:R-:W-:Y:S01]  /*aa90*/  FMUL R47, R47, 1.4426950216293334961 ;  /* 0x3fb8aa3b2f2f7820 */ /* 0x000fe20000400000 */
[----:B------:R-:W-:Y:S01]  /*aaa0*/  FMUL R28, R28, 1.4426950216293334961 ;  /* 0x3fb8aa3b1c1c7820 */ /* 0x000fe20000400000 */
[----:B------:R-:W-:Y:S01]  /*aab0*/  STS.U16 [R5+UR21+0x4f00], R12 ;  /* 0x004f000c05007988 */ /* 0x000fe20008000415 */
[----:B0-----:R-:W-:-:S04]  /*aac0*/  FADD R46, R227, -R218 ;  /* 0x800000dae32e7221 */ /* 0x001fc80000000000 */
[----:B------:R0:W-:Y:S01]  /*aad0*/  MUFU.EX2 R227, R47 ;  /* 0x0000002f00e37308 */ /* 0x0001e20000000800 */
[----:B------:R-:W-:Y:S01]  /*aae0*/  FMUL R46, R46, 1.4426950216293334961 ;  /* 0x3fb8aa3b2e2e7820 */ /* 0x000fe20000400000 */
[----:B0-----:R-:W-:-:S06]  /*aaf0*/  FADD R47, R228, -R218 ;  /* 0x800000dae42f7221 */ /* 0x001fcc0000000000 */
[----:B------:R0:W-:Y:S01]  /*ab00*/  MUFU.EX2 R235, R28 ;  /* 0x0000001c00eb7308 */ /* 0x0001e20000000800 */
[----:B------:R-:W-:-:S07]  /*ab10*/  FMUL R47, R47, 1.4426950216293334961 ;  /* 0x3fb8aa3b2f2f7820 */ /* 0x000fce0000400000 */
[----:B------:R1:W-:Y:S01]  /*ab20*/  MUFU.EX2 R228, R46 ;  /* 0x0000002e00e47308 */ /* 0x0003e20000000800 */
[----:B0-----:R-:W-:-:S04]  /*ab30*/  FADD R28, -R218, R2 ;  /* 0x00000002da1c7221 */ /* 0x001fc80000000100 */
[----:B------:R-:W-:Y:S01]  /*ab40*/  FMUL R28, R28, 1.4426950216293334961 ;  /* 0x3fb8aa3b1c1c7820 */ /* 0x000fe20000400000 */
[--C-:B-1----:R-:W-:Y:S02]  /*ab50*/  FADD R46, R229, -R218.reuse ;  /* 0x800000dae52e7221 */ /* 0x102fe40000000000 */
[----:B------:R0:W-:Y:S02]  /*ab60*/  MUFU.EX2 R229, R47 ;  /* 0x0000002f00e57308 */ /* 0x0001e40000000800 */
[----:B------:R-:W-:Y:S01]  /*ab70*/  FMUL R46, R46, 1.4426950216293334961 ;  /* 0x3fb8aa3b2e2e7820 */ /* 0x000fe20000400000 */
[----:B------:R-:W-:Y:S01]  /*ab80*/  STL [R1+0x56c], R218 ;  /* 0x00056cda01007387 */ /* 0x000fe20000100800 */
[----:B0-----:R-:W-:-:S04]  /*ab90*/  FADD R47, R230, -R218 ;  /* 0x800000dae62f7221 */ /* 0x001fc80000000000 */
[----:B------:R0:W-:Y:S01]  /*aba0*/  MUFU.EX2 R230, R46 ;  /* 0x0000002e00e67308 */ /* 0x0001e20000000800 */
[----:B------:R-:W-:Y:S01]  /*abb0*/  FMUL R47, R47, 1.4426950216293334961 ;  /* 0x3fb8aa3b2f2f7820 */ /* 0x000fe20000400000 */
[--C-:B------:R-:W-:Y:S01]  /*abc0*/  FADD R224, R224, -R218.reuse ;  /* 0x800000dae0e07221 */ /* 0x100fe20000000000 */
[--C-:B------:R-:W-:Y:S01]  /*abd0*/  FADD R233, R233, -R218.reuse ;  /* 0x800000dae9e97221 */ /* 0x100fe20000000000 */
[--C-:B------:R-:W-:Y:S01]  /*abe0*/  FADD R29, R29, -R218.reuse ;  /* 0x800000da1d1d7221 */ /* 0x100fe20000000000 */
[--C-:B------:R-:W-:Y:S01]  /*abf0*/  FADD R30, R30, -R218.reuse ;  /* 0x800000da1e1e7221 */ /* 0x100fe20000000000 */
[--C-:B------:R-:W-:Y:S01]  /*ac00*/  FADD R31, R31, -R218.reuse ;  /* 0x800000da1f1f7221 */ /* 0x100fe20000000000 */
[--C-:B0-----:R-:W-:Y:S01]  /*ac10*/  FADD R46, R231, -R218.reuse ;  /* 0x800000dae72e7221 */ /* 0x101fe20000000000 */
[--C-:B------:R-:W-:Y:S01]  /*ac20*/  FADD R32, R32, -R218.reuse ;  /* 0x800000da20207221 */ /* 0x100fe20000000000 */
[----:B------:R0:W-:Y:S01]  /*ac30*/  MUFU.EX2 R231, R47 ;  /* 0x0000002f00e77308 */ /* 0x0001e20000000800 */
        /* <DEDUP_REMOVED lines=8> */
[--C-:B0-----:R-:W-:Y:S01]  /*acc0*/  FADD R47, R232, -R218.reuse ;  /* 0x800000dae82f7221 */ /* 0x101fe20000000000 */
[--C-:B------:R-:W-:Y:S01]  /*acd0*/  FADD R44, R44, -R218.reuse ;  /* 0x800000da2c2c7221 */ /* 0x100fe20000000000 */
[--C-:B------:R-:W-:Y:S01]  /*ace0*/  FADD R33, R33, -R218.reuse ;  /* 0x800000da21217221 */ /* 0x100fe20000000000 */
[--C-:B------:R-:W-:Y:S01]  /*acf0*/  FADD R45, R45, -R218.reuse ;  /* 0x800000da2d2d7221 */ /* 0x100fe20000000000 */
[--C-:B------:R-:W-:Y:S01]  /*ad00*/  FADD R39, R39, -R218.reuse ;  /* 0x800000da27277221 */ /* 0x100fe20000000000 */
[----:B------:R-:W-:Y:S01]  /*ad10*/  FADD R41, R41, -R218 ;  /* 0x800000da29297221 */ /* 0x000fe20000000000 */
[-C--:B------:R-:W-:Y:S01]  /*ad20*/  FMUL R152, R152, R219.reuse ;  /* 0x000000db98987220 */ /* 0x080fe20000400000 */
        /* <DEDUP_REMOVED lines=14> */
[----:B------:R-:W-:Y:S01]  /*ae10*/  FMUL R181, R181, R219 ;  /* 0x000000dbb5b57220 */ /* 0x000fe20000400000 */
[----:B----4-:R-:W-:Y:S04]  /*ae20*/  STS.U16 [R5+UR21+0x5300], R251 ;  /* 0x005300fb05007988 */ /* 0x010fe80008000415 */
[----:B--2---:R-:W-:Y:S04]  /*ae30*/  STS.U16 [R5+UR21+0x5700], R250 ;  /* 0x005700fa05007988 */ /* 0x004fe80008000415 */
[----:B------:R-:W-:Y:S04]  /*ae40*/  STS.U16 [R5+UR21+0x5b00], R80 ;  /* 0x005b005005007988 */ /* 0x000fe80008000415 */
[----:B------:R-:W-:Y:S04]  /*ae50*/  STS.U16 [R5+UR21+0x5f00], R68 ;  /* 0x005f004405007988 */ /* 0x000fe80008000415 */
[----:B------:R-:W-:Y:S04]  /*ae60*/  STS.U16 [R0+UR21+0x4380], R11 ;  /* 0x0043800b00007988 */ /* 0x000fe80008000415 */
[----:B------:R-:W-:Y:S04]  /*ae70*/  STS.U16 [R0+UR21+0x4780], R10 ;  /* 0x0047800a00007988 */ /* 0x000fe80008000415 */
[----:B------:R0:W-:Y:S04]  /*ae80*/  STS.U16 [R0+UR21+0x4b80], R3 ;  /* 0x004b800300007988 */ /* 0x0001e80008000415 */
[----:B------:R-:W-:Y:S04]  /*ae90*/  STS.U16 [R0+UR21+0x4f80], R9 ;  /* 0x004f800900007988 */ /* 0x000fe80008000415 */
[----:B---3--:R-:W-:Y:S04]  /*aea0*/  STS.U16 [R0+UR21+0x5380], R8 ;  /* 0x0053800800007988 */ /* 0x008fe80008000415 */
[----:B------:R1:W-:Y:S04]  /*aeb0*/  STS.U16 [R0+UR21+0x5780], R252 ;  /* 0x005780fc00007988 */ /* 0x0003e80008000415 */
[----:B0-----:R-:W2:Y:S04]  /*aec0*/  LDL.LU R3, [R1+0x38] ;  /* 0x0000380001037983 */ /* 0x001ea80000300800 */
[----:B------:R-:W2:Y:S01]  /*aed0*/  LDL.LU R2, [R1+0x3c] ;  /* 0x00003c0001027983 */ /* 0x000ea20000300800 */
[----:B-1----:R-:W0:Y:S03]  /*aee0*/  MUFU.EX2 R252, R28 ;  /* 0x0000001c00fc7308 */ /* 0x002e260000000800 */
[----:B------:R-:W-:Y:S04]  /*aef0*/  STS.U16 [R0+UR21+0x5b80], R77 ;  /* 0x005b804d00007988 */ /* 0x000fe80008000415 */
[----:B------:R-:W3:Y:S04]  /*af00*/  LDL R9, [R1+0x28] ;  /* 0x0000280001097983 */ /* 0x000ee80000100800 */
[----:B------:R-:W3:Y:S04]  /*af10*/  LDL R8, [R1+0x2c] ;  /* 0x00002c0001087983 */ /* 0x000ee80000100800 */
[----:B------:R1:W-:Y:S04]  /*af20*/  STS.U16 [R0+UR21+0x5f80], R52 ;  /* 0x005f803400007988 */ /* 0x0003e80008000415 */
[----:B------:R-:W4:Y:S01]  /*af30*/  LDL.LU R218, [R1+0x30] ;  /* 0x0000300001da7983 */ /* 0x000f220000300800 */
[-C--:B0-----:R-:W-:Y:S01]  /*af40*/  FMUL R154, R154, R252.reuse ;  /* 0x000000fc9a9a7220 */ /* 0x081fe20000400000 */
[-C--:B------:R-:W-:Y:S01]  /*af50*/  FMUL R155, R155, R252.reuse ;  /* 0x000000fc9b9b7220 */ /* 0x080fe20000400000 */
[-C--:B------:R-:W-:Y:S01]  /*af60*/  FMUL R158, R158, R252.reuse ;  /* 0x000000fc9e9e7220 */ /* 0x080fe20000400000 */
[-C--:B------:R-:W-:Y:S01]  /*af70*/  FMUL R159, R159, R252.reuse ;  /* 0x000000fc9f9f7220 */ /* 0x080fe20000400000 */
[-C--:B------:R-:W-:Y:S01]  /*af80*/  FMUL R162, R162, R252.reuse ;  /* 0x000000fca2a27220 */ /* 0x080fe20000400000 */
[----:B-1----:R-:W3:Y:S04]  /*af90*/  LDL.LU R0, [R1+0x20] ;  /* 0x0000200001007983 */ /* 0x002ee80000300800 */
[----:B------:R-:W3:Y:S04]  /*afa0*/  LDL.LU R12, [R1+0x1c] ;  /* 0x00001c00010c7983 */ /* 0x000ee80000300800 */
[----:B------:R-:W3:Y:S04]  /*afb0*/  LDL.LU R5, [R1+0x18] ;  /* 0x0000180001057983 */ /* 0x000ee80000300800 */
[----:B------:R-:W3:Y:S04]  /*afc0*/  LDL.LU R11, [R1+0x14] ;  /* 0x00001400010b7983 */ /* 0x000ee80000300800 */
[----:B------:R-:W3:Y:S04]  /*afd0*/  LDL.LU R10, [R1+0x10] ;  /* 0x00001000010a7983 */ /* 0x000ee80000300800 */
[----:B------:R0:W-:Y:S01]  /*afe0*/  STL [R1+0x570], R219 ;  /* 0x000570db01007387 */ /* 0x0001e20000100800 */
        /* <DEDUP_REMOVED lines=9> */
[----:B0-----:R-:W4:Y:S01]  /*b080*/  LDL.LU R219, [R1+0x4] ;  /* 0x0000040001db7983 */ /* 0x001f220000300800 */
[-C--:B------:R-:W-:Y:S01]  /*b090*/  FMUL R182, R182, R252.reuse ;  /* 0x000000fcb6b67220 */ /* 0x080fe20000400000 */
[----:B------:R-:W-:-:S02]  /*b0a0*/  FMUL R183, R183, R252 ;  /* 0x000000fcb7b77220 */ /* 0x000fc40000400000 */
[----:B------:R0:W-:Y:S01]  /*b0b0*/  STL [R1+0x574], R252 ;  /* 0x000574fc01007387 */ /* 0x0001e20000100800 */
[----:B------:R-:W-:Y:S01]  /*b0c0*/  FMUL R29, R29, 1.4426950216293334961 ;  /* 0x3fb8aa3b1d1d7820 */ /* 0x000fe20000400000 */
[----:B------:R-:W-:Y:S01]  /*b0d0*/  FMUL R30, R30, 1.4426950216293334961 ;  /* 0x3fb8aa3b1e1e7820 */ /* 0x000fe20000400000 */
[----:B------:R-:W-:Y:S01]  /*b0e0*/  FMUL R34, R34, 1.4426950216293334961 ;  /* 0x3fb8aa3b22227820 */ /* 0x000fe20000400000 */
[----:B------:R-:W-:Y:S01]  /*b0f0*/  FMUL R32, R32, 1.4426950216293334961 ;  /* 0x3fb8aa3b20207820 */ /* 0x000fe20000400000 */
[----:B------:R1:W-:Y:S06]  /*b100*/  MEMBAR.ALL.CTA ;  /* 0x0000000000007992 */ /* 0x0003ec0000008000 */
[----:B-1----:R-:W1:Y:S04]  /*b110*/  FENCE.VIEW.ASYNC.S ;  /* 0x00000000000073c6 */ /* 0x002e680000000000 */
[----:B0-----:R-:W3:Y:S01]  /*b120*/  LDL.LU R252, [R1+0x34] ;  /* 0x0000340001fc7983 */ /* 0x001ee20000300800 */
[----:B------:R4:W-:Y:S08]  /*b130*/  MUFU.EX2 R234, R29 ;  /* 0x0000001d00ea7308 */ /* 0x0009f00000000800 */
[----:B------:R3:W-:Y:S01]  /*b140*/  MUFU.EX2 R236, R30 ;  /* 0x0000001e00ec7308 */ /* 0x0007e20000000800 */
[----:B--2---:R-:W-:-:S02]  /*b150*/  F2FP.BF16.F32.PACK_AB R28, R3, R2 ;  /* 0x00000002031c723e */ /* 0x004fc400000010ff */
[----:B----4-:R-:W-:Y:S02]  /*b160*/  F2FP.BF16.F32.PACK_AB R29, R4, R219 ;  /* 0x000000db041d723e */ /* 0x010fe400000010ff */
[----:B------:R-:W2:Y:S04]  /*b170*/  LDL.LU R4, [R1+0x594] ;  /* 0x0005940001047983 */ /* 0x000ea80000300800 */
[----:B------:R0:W-:Y:S01]  /*b180*/  STL [R1+0x580], R219 ;  /* 0x000580db01007387 */ /* 0x0001e20000100800 */
[----:B---3--:R-:W-:Y:S01]  /*b190*/  F2FP.BF16.F32.PACK_AB R30, R218, R252 ;  /* 0x000000fcda1e723e */ /* 0x008fe200000010ff */
[----:B0-----:R-:W-:Y:S02]  /*b1a0*/  IMAD.MOV.U32 R219, RZ, RZ, R3 ;  /* 0x000000ffffdb7224 */ /* 0x001fe400078e0003 */
[----:B------:R-:W3:Y:S04]  /*b1b0*/  LDL.LU R3, [R1+0x590] ;  /* 0x0005900001037983 */ /* 0x000ee80000300800 */
[----:B------:R0:W-:Y:S02]  /*b1c0*/  STL [R1+0x57c], R252 ;  /* 0x00057cfc01007387 */ /* 0x0001e40000100800 */
[----:B0-----:R-:W-:-:S02]  /*b1d0*/  IMAD.MOV.U32 R252, RZ, RZ, R2 ;  /* 0x000000fffffc7224 */ /* 0x001fc400078e0002 */
[----:B------:R-:W3:Y:S04]  /*b1e0*/  LDL.LU R2, [R1+0x58c] ;  /* 0x00058c0001027983 */ /* 0x000ee80000300800 */
[----:B------:R0:W-:Y:S04]  /*b1f0*/  STL [R1+0x578], R218 ;  /* 0x000578da01007387 */ /* 0x0001e80000100800 */
[----:B0-----:R-:W4:Y:S01]  /*b200*/  LDL R218, [R1+0x24] ;  /* 0x0000240001da7983 */ /* 0x001f220000100800 */
[----:B------:R-:W-:Y:S08]  /*b210*/  MUFU.EX2 R239, R34 ;  /* 0x0000002200ef7308 */ /* 0x000ff00000000800 */
[----:B------:R0:W-:Y:S02]  /*b220*/  MUFU.EX2 R238, R32 ;  /* 0x0000002000ee7308 */ /* 0x0001e40000000800 */
[----:B0-----:R-:W-:-:S02]  /*b230*/  F2FP.BF16.F32.PACK_AB R32, R9, R8 ;  /* 0x000000080920723e */ /* 0x001fc400000010ff */
[----:B------:R-:W2:Y:S04]  /*b240*/  LDL.LU R9, [R1+0x588] ;  /* 0x0005880001097983 */ /* 0x000ea80000300800 */
[----:B------:R-:W2:Y:S01]  /*b250*/  LDL.LU R8, [R1+0x584] ;  /* 0x0005840001087983 */ /* 0x000ea20000300800 */
[----:B------:R-:W-:Y:S01]  /*b260*/  FMUL R94, R94, 1.4426950216293334961 ;  /* 0x3fb8aa3b5e5e7820 */ /* 0x000fe20000400000 */
        /* <DEDUP_REMOVED lines=53> */
[----:B------:R-:W-:Y:S08]  /*b5c0*/  MUFU.EX2 R96, R96 ;  /* 0x0000006000607308 */ /* 0x000ff00000000800 */
[----:B------:R-:W-:Y:S08]  /*b5d0*/  MUFU.EX2 R98, R98 ;  /* 0x0000006200627308 */ /* 0x000ff00000000800 */
[----:B------:R-:W-:Y:S08]  /*b5e0*/  MUFU.EX2 R100, R100 ;  /* 0x0000006400647308 */ /* 0x000ff00000000800 */
[----:B------:R-:W-:Y:S01]  /*b5f0*/  MUFU.EX2 R102, R102 ;  /* 0x0000006600667308 */ /* 0x000fe20000000800 */
[----:B----4-:R-:W-:Y:S01]  /*b600*/  F2FP.BF16.F32.PACK_AB R34, R0, R218 ;  /* 0x000000da0022723e */ /* 0x010fe200000010ff */
[----:B------:R-:W-:-:S02]  /*b610*/  IMAD.MOV.U32 R218, RZ, RZ, R252 ;  /* 0x000000ffffda7224 */ /* 0x000fc400078e00fc */
[----:B------:R-:W4:Y:S02]  /*b620*/  LDL.LU R252, [R1] ;  /* 0x0000000001fc7983 */ /* 0x000f240000300800 */
[----:B------:R-:W-:Y:S02]  /*b630*/  FADD R218, R218, R219 ;  /* 0x000000dbdada7221 */ /* 0x000fe40000000000 */
[----:B------:R-:W4:Y:S01]  /*b640*/  LDL.LU R219, [R1+0x580] ;  /* 0x0005800001db7983 */ /* 0x000f220000300800 */
[----:B------:R-:W0:Y:S08]  /*b650*/  MUFU.EX2 R94, R94 ;  /* 0x0000005e005e7308 */ /* 0x000e300000000800 */
[----:B------:R-:W-:Y:S08]  /*b660*/  MUFU.EX2 R27, R141 ;  /* 0x0000008d001b7308 */ /* 0x000ff00000000800 */
        /* <DEDUP_REMOVED lines=11> */
[----:B------:R-:W-:Y:S01]  /*b720*/  MUFU.EX2 R21, R21 ;  /* 0x0000001500157308 */ /* 0x000fe20000000800 */
[----:B----4-:R-:W-:-:S02]  /*b730*/  FADD R219, R219, R252 ;  /* 0x000000fcdbdb7221 */ /* 0x010fc40000000000 */
[----:B------:R-:W4:Y:S05]  /*b740*/  LDL.LU R252, [R1+0x57c] ;  /* 0x00057c0001fc7983 */ /* 0x000f2a0000300800 */
[----:B------:R-:W-:Y:S08]  /*b750*/  MUFU.EX2 R106, R106 ;  /* 0x0000006a006a7308 */ /* 0x000ff00000000800 */
[----:B------:R-:W-:Y:S08]  /*b760*/  MUFU.EX2 R6, R6 ;  /* 0x0000000600067308 */ /* 0x000ff00000000800 */
[----:B------:R-:W-:Y:S08]  /*b770*/  MUFU.EX2 R117, R117 ;  /* 0x0000007500757308 */ /* 0x000ff00000000800 */
[----:B------:R-:W-:Y:S08]  /*b780*/  MUFU.EX2 R113, R113 ;  /* 0x0000007100717308 */ /* 0x000ff00000000800 */
[----:B------:R-:W1:Y:S08]  /*b790*/  MUFU.EX2 R123, R123 ;  /* 0x0000007b007b7308 */ /* 0x000e700000000800 */
[----:B------:R-:W3:Y:S08]  /*b7a0*/  MUFU.EX2 R127, R127 ;  /* 0x0000007f007f7308 */ /* 0x000ef00000000800 */
[----:B------:R-:W2:Y:S08]  /*b7b0*/  MUFU.EX2 R131, R131 ;  /* 0x0000008300837308 */ /* 0x000eb00000000800 */
        /* <DEDUP_REMOVED lines=30> */
[----:B------:R-:W4:Y:S08]  /*b9a0*/  MUFU.EX2 R224, R224 ;  /* 0x000000e000e07308 */ /* 0x000f300000000800 */
[----:B------:R-:W-:Y:S08]  /*b9b0*/  MUFU.EX2 R232, R46 ;  /* 0x0000002e00e87308 */ /* 0x000ff00000000800 */
[----:B------:R-:W4:Y:S08]  /*b9c0*/  MUFU.EX2 R233, R47 ;  /* 0x0000002f00e97308 */ /* 0x000f300000000800 */
[----:B------:R1:W4:Y:S08]  /*b9d0*/  MUFU.EX2 R237, R31 ;  /* 0x0000001f00ed7308 */ /* 0x0003300000000800 */
[----:B------:R-:W-:Y:S08]  /*b9e0*/  MUFU.EX2 R240, R35 ;  /* 0x0000002300f07308 */ /* 0x000ff00000000800 */
[----:B------:R-:W4:Y:S08]  /*b9f0*/  MUFU.EX2 R241, R37 ;  /* 0x0000002500f17308 */ /* 0x000f300000000800 */
[----:B------:R-:W-:Y:S08]  /*ba00*/  MUFU.EX2 R242, R38 ;  /* 0x0000002600f27308 */ /* 0x000ff00000000800 */
[----:B------:R-:W4:Y:S08]  /*ba10*/  MUFU.EX2 R243, R40 ;  /* 0x0000002800f37308 */ /* 0x000f300000000800 */
[----:B------:R-:W-:Y:S08]  /*ba20*/  MUFU.EX2 R244, R42 ;  /* 0x0000002a00f47308 */ /* 0x000ff00000000800 */
[----:B------:R-:W4:Y:S08]  /*ba30*/  MUFU.EX2 R245, R43 ;  /* 0x0000002b00f57308 */ /* 0x000f300000000800 */
[----:B------:R-:W-:Y:S08]  /*ba40*/  MUFU.EX2 R246, R36 ;  /* 0x0000002400f67308 */ /* 0x000ff00000000800 */
[----:B------:R-:W4:Y:S08]  /*ba50*/  MUFU.EX2 R247, R44 ;  /* 0x0000002c00f77308 */ /* 0x000f300000000800 */
[----:B------:R3:W-:Y:S08]  /*ba60*/  MUFU.EX2 R248, R33 ;  /* 0x0000002100f87308 */ /* 0x0007f00000000800 */
[----:B------:R-:W4:Y:S08]  /*ba70*/  MUFU.EX2 R249, R45 ;  /* 0x0000002d00f97308 */ /* 0x000f300000000800 */
[----:B------:R4:W-:Y:S08]  /*ba80*/  MUFU.EX2 R250, R39 ;  /* 0x0000002700fa7308 */ /* 0x0009f00000000800 */
[----:B------:R4:W4:Y:S01]  /*ba90*/  MUFU.EX2 R251, R41 ;  /* 0x0000002900fb7308 */ /* 0x0009220000000800 */
[-C--:B0-----:R-:W-:Y:S01]  /*baa0*/  FMUL R184, R184, R94.reuse ;  /* 0x0000005eb8b87220 */ /* 0x081fe20000400000 */
        /* <DEDUP_REMOVED lines=31> */
[----:B-1----:R-:W-:-:S02]  /*bca0*/  F2FP.BF16.F32.PACK_AB R31, R123, R121 ;  /* 0x000000797b1f723e */ /* 0x002fc400000010ff */
[----:B---3--:R-:W-:Y:S02]  /*bcb0*/  F2FP.BF16.F32.PACK_AB R33, R127, R125 ;  /* 0x0000007d7f21723e */ /* 0x008fe400000010ff */
[----:B--2---:R-:W-:Y:S02]  /*bcc0*/  F2FP.BF16.F32.PACK_AB R35, R131, R129 ;  /* 0x000000818323723e */ /* 0x004fe400000010ff */
[----:B------:R-:W-:Y:S02]  /*bcd0*/  F2FP.BF16.F32.PACK_AB R36, R5, R12 ;  /* 0x0000000c0524723e */ /* 0x000fe400000010ff */
[----:B------:R-:W-:Y:S02]  /*bce0*/  F2FP.BF16.F32.PACK_AB R37, R135, R133 ;  /* 0x000000858725723e */ /* 0x000fe400000010ff */
[----:B------:R-:W-:Y:S02]  /*bcf0*/  F2FP.BF16.F32.PACK_AB R38, R10, R11 ;  /* 0x0000000b0a26723e */ /* 0x000fe400000010ff */
[----:B----4-:R-:W-:-:S02]  /*bd00*/  F2FP.BF16.F32.PACK_AB R39, R22, R24 ;  /* 0x000000181627723e */ /* 0x010fc400000010ff */
[----:B------:R-:W-:Y:S02]  /*bd10*/  F2FP.BF16.F32.PACK_AB R40, R9, R8 ;  /* 0x000000080928723e */ /* 0x000fe400000010ff */
[----:B------:R-:W-:Y:S02]  /*bd20*/  F2FP.BF16.F32.PACK_AB R41, R18, R20 ;  /* 0x000000141229723e */ /* 0x000fe400000010ff */
[----:B------:R-:W-:Y:S02]  /*bd30*/  F2FP.BF16.F32.PACK_AB R42, R3, R2 ;  /* 0x00000002032a723e */ /* 0x000fe400000010ff */
[----:B------:R-:W-:Y:S02]  /*bd40*/  F2FP.BF16.F32.PACK_AB R43, R14, R16 ;  /* 0x000000100e2b723e */ /* 0x000fe400000010ff */
[----:B------:R-:W-:Y:S02]  /*bd50*/  F2FP.BF16.F32.PACK_AB R44, R7, R4 ;  /* 0x00000004072c723e */ /* 0x000fe400000010ff */
[----:B------:R-:W-:-:S02]  /*bd60*/  F2FP.BF16.F32.PACK_AB R45, R136, R13 ;  /* 0x0000000d882d723e */ /* 0x000fc400000010ff */
        /* <DEDUP_REMOVED lines=45> */
[----:B------:R-:W-:Y:S01]  /*c040*/  F2FP.BF16.F32.PACK_AB R91, R251, R250 ;  /* 0x000000fafb5b723e */ /* 0x000fe200000010ff */
[----:B------:R-:W-:Y:S01]  /*c050*/  BAR.SYNC.DEFER_BLOCKING 0x0 ;  /* 0x0000000000007b1d */ /* 0x000fe20000010000 */
[----:B------:R-:W-:Y:S01]  /*c060*/  FADD R27, R25, R27 ;  /* 0x0000001b191b7221 */ /* 0x000fe20000000000 */
[----:B------:R-:W-:Y:S01]  /*c070*/  FADD R220, R220, R221 ;  /* 0x000000dddcdc7221 */ /* 0x000fe20000000000 */
[----:B------:R-:W-:-:S03]  /*c080*/  FADD R25, R252, R218 ;  /* 0x000000dafc197221 */ /* 0x000fc60000000000 */
[----:B------:R-:W2:Y:S04]  /*c090*/  LDL.LU R221, [R1+0x24] ;  /* 0x0000240001dd7983 */ /* 0x000ea80000300800 */
[----:B------:R-:W3:Y:S01]  /*c0a0*/  LDL.LU R218, [R1+0x578] ;  /* 0x0005780001da7983 */ /* 0x000ee20000300800 */
[----:B------:R-:W-:Y:S01]  /*c0b0*/  WARPGROUP.ARRIVE ;  /* 0x00000000000079c5 */ /* 0x000fe20000000000 */
[----:B------:R-:W-:Y:S02]  /*c0c0*/  FADD R222, R222, R220 ;  /* 0x000000dcdede7221 */ /* 0x000fe40000000000 */
[----:B------:R-:W4:Y:S03]  /*c0d0*/  LDL.LU R252, [R1+0x574] ;  /* 0x0005740001fc7983 */ /* 0x000f260000300800 */
[----:B------:R-:W-:Y:S04]  /*c0e0*/  HGMMA.64x64x16.F32.BF16 R184, R28, gdesc[UR32], R184 ;  /* 0x00e000201cb87df0 */ /* 0x000fe800087018b8 */
[----:B------:R-:W-:Y:S04]  /*c0f0*/  HGMMA.64x64x16.F32.BF16 R184, R32, gdesc[UR8], R184 ;  /* 0x00e0000820b87df0 */ /* 0x000fe800087018b8 */
[----:B------:R-:W-:Y:S04]  /*c100*/  HGMMA.64x64x16.F32.BF16 R184, R36, gdesc[UR12], R184 ;  /* 0x00e0000c24b87df0 */ /* 0x000fe800087018b8 */
[----:B------:R-:W-:Y:S01]  /*c110*/  HGMMA.64x64x16.F32.BF16 R184, R40, gdesc[UR16], R184 ;  /* 0x00e0001028b87df0 */ /* 0x000fe200087018b8 */
[----:B------:R-:W-:-:S02]  /*c120*/  FADD R121, R121, R219 ;  /* 0x000000db79797221 */ /* 0x000fc40000000000 */
[----:B------:R-:W4:Y:S01]  /*c130*/  LDL.LU R219, [R1+0x570] ;  /* 0x0005700001db7983 */ /* 0x000f220000300800 */
[----:B------:R-:W-:-:S03]  /*c140*/  FADD R223, R223, R222 ;  /* 0x000000dedfdf7221 */ /* 0x000fc60000000000 */
[----:B------:R-:W2:Y:S01]  /*c150*/  LDL.LU R220, [R1+0x28] ;  /* 0x0000280001dc7983 */ /* 0x000ea20000300800 */
[----:B------:R-:W-:Y:S01]  /*c160*/  HGMMA.64x64x16.F32.BF16 R184, R44, gdesc[UR4], R184 ;  /* 0x00e000042cb87df0 */ /* 0x000fe200087018b8 */
[----:B---3--:R-:W-:Y:S02]  /*c170*/  FADD R25, R218, R25 ;  /* 0x00000019da197221 */ /* 0x008fe40000000000 */
[----:B------:R-:W3:Y:S04]  /*c180*/  LDL.LU R218, [R1+0x56c] ;  /* 0x00056c0001da7983 */ /* 0x000ee80000300800 */
[----:B------:R-:W4:Y:S01]  /*c190*/  LDL.LU R222, [R1+0x2c] ;  /* 0x00002c0001de7983 */ /* 0x000f220000300800 */
[----:B------:R-:W-:Y:S04]  /*c1a0*/  HGMMA.64x64x16.F32.BF16 R184, R48, gdesc[UR20], R184 ;  /* 0x00e0001430b87df0 */ /* 0x000fe800087018b8 */
[----:B------:R-:W-:Y:S04]  /*c1b0*/  HGMMA.64x64x16.F32.BF16 R184, R52, gdesc[UR24], R184 ;  /* 0x00e0001834b87df0 */ /* 0x000fe800087018b8 */
[----:B------:R-:W-:Y:S04]  /*c1c0*/  HGMMA.64x64x16.F32.BF16 R184, R56, gdesc[UR28], R184 ;  /* 0x00e0001c38b87df0 */ /* 0x000fe800087018b8 */
[----:B------:R-:W-:Y:S04]  /*c1d0*/  HGMMA.64x64x16.F32.BF16 R152, R60, gdesc[UR32], R152 ;  /* 0x00e000203c987df0 */ /* 0x000fe80008701898 */
[----:B------:R-:W-:Y:S01]  /*c1e0*/  HGMMA.64x64x16.F32.BF16 R152, R64, gdesc[UR8], R152 ;  /* 0x00e0000840987df0 */ /* 0x000fe20008701898 */
[----:B------:R-:W-:Y:S01]  /*c1f0*/  FADD R122, R122, R27 ;  /* 0x0000001b7a7a7221 */ /* 0x000fe20000000000 */
[----:B------:R-:W-:-:S03]  /*c200*/  FADD R123, R123, R121 ;  /* 0x000000797b7b7221 */ /* 0x000fc60000000000 */
[----:B------:R-:W-:Y:S01]  /*c210*/  FADD R124, R124, R122 ;  /* 0x0000007a7c7c7221 */ /* 0x000fe20000000000 */
[----:B------:R-:W-:-:S03]  /*c220*/  FADD R125, R125, R123 ;  /* 0x0000007b7d7d7221 */ /* 0x000fc60000000000 */
[----:B------:R-:W-:Y:S01]  /*c230*/  FADD R126, R126, R124 ;  /* 0x0000007c7e7e7221 */ /* 0x000fe20000000000 */
[----:B------:R-:W-:-:S03]  /*c240*/  FADD R127, R127, R125 ;  /* 0x0000007d7f7f7221 */ /* 0x000fc60000000000 */
[----:B------:R-:W-:Y:S01]  /*c250*/  FADD R128, R128, R126 ;  /* 0x0000007e80807221 */ /* 0x000fe20000000000 */
[----:B------:R-:W-:Y:S01]  /*c260*/  FADD R127, R129, R127 ;  /* 0x0000007f817f7221 */ /* 0x000fe20000000000 */
[----:B------:R-:W-:Y:S01]  /*c270*/  HGMMA.64x64x16.F32.BF16 R152, R68, gdesc[UR12], R152 ;  /* 0x00e0000c44987df0 */ /* 0x000fe20008701898 */
[----:B----4-:R-:W-:-:S04]  /*c280*/  FADD R25, R222, R25 ;  /* 0x00000019de197221 */ /* 0x010fc80000000000 */
[----:B--2---:R-:W-:-:S04]  /*c290*/  FADD R25, R220, R25 ;  /* 0x00000019dc197221 */ /* 0x004fc80000000000 */
[----:B------:R-:W-:-:S04]  /*c2a0*/  FADD R25, R221, R25 ;  /* 0x00000019dd197221 */ /* 0x000fc80000000000 */
[----:B------:R-:W-:Y:S01]  /*c2b0*/  FADD R25, R0, R25 ;  /* 0x0000001900197221 */ /* 0x000fe20000000000 */
[----:B------:R-:W-:Y:S01]  /*c2c0*/  FADD R128, R130, R128 ;  /* 0x0000008082807221 */ /* 0x000fe20000000000 */
[----:B------:R-:W-:Y:S01]  /*c2d0*/  FADD R127, R131, R127 ;  /* 0x0000007f837f7221 */ /* 0x000fe20000000000 */
[----:B------:R1:W5:Y:S01]  /*c2e0*/  LDL.LU R0, [R1+0x568] ;  /* 0x0005680001007983 */ /* 0x0003620000300800 */
[----:B------:R-:W-:Y:S01]  /*c2f0*/  FADD R25, R12, R25 ;  /* 0x000000190c197221 */ /* 0x000fe20000000000 */
[----:B------:R-:W-:Y:S01]  /*c300*/  FADD R128, R132, R128 ;  /* 0x0000008084807221 */ /* 0x000fe20000000000 */
[----:B------:R-:W-:Y:S01]  /*c310*/  FADD R127, R133, R127 ;  /* 0x0000007f857f7221 */ /* 0x000fe20000000000 */
[----:B------:R-:W2:Y:S01]  /*c320*/  LDL.LU R12, [R1+0x564] ;  /* 0x00056400010c7983 */ /* 0x000ea20000300800 */
[----:B------:R-:W-:Y:S01]  /*c330*/  FADD R25, R5, R25 ;  /* 0x0000001905197221 */ /* 0x000fe20000000000 */
[----:B------:R-:W-:Y:S02]  /*c340*/  FADD R128, R134, R128 ;  /* 0x0000008086807221 */ /* 0x000fe40000000000 */
[----:B------:R-:W4:Y:S01]  /*c350*/  LDL.LU R5, [R1+0x560] ;  /* 0x0005600001057983 */ /* 0x000f220000300800 */
[----:B------:R-:W-:Y:S01]  /*c360*/  FADD R25, R11, R25 ;  /* 0x000000190b197221 */ /* 0x000fe20000000000 */
[----:B------:R-:W-:-:S02]  /*c370*/  FADD R127, R135, R127 ;  /* 0x0000007f877f7221 */ /* 0x000fc40000000000 */
[----:B------:R-:W4:Y:S01]  /*c380*/  LDL.LU R11, [R1+0x55c] ;  /* 0x00055c00010b7983 */ /* 0x000f220000300800 */
[----:B------:R-:W-:-:S03]  /*c390*/  FADD R25, R10, R25 ;  /* 0x000000190a197221 */ /* 0x000fc60000000000 */
[----:B------:R-:W4:Y:S01]  /*c3a0*/  LDL.LU R10, [R1+0x558] ;  /* 0x00055800010a7983 */ /* 0x000f220000300800 */
[----:B------:R-:W-:-:S03]  /*c3b0*/  FADD R25, R8, R25 ;  /* 0x0000001908197221 */ /* 0x000fc60000000000 */
[----:B------:R1:W5:Y:S01]  /*c3c0*/  LDL.LU R8, [R1+0x554] ;  /* 0x0005540001087983 */ /* 0x0003620000300800 */
[----:B------:R-:W-:Y:S01]  /*c3d0*/  FADD R25, R9, R25 ;  /* 0x0000001909197221 */ /* 0x000fe20000000000 */
[----:B------:R-:W-:Y:S02]  /*c3e0*/  FADD R128, R92, R128 ;  /* 0x000000805c807221 */ /* 0x000fe40000000000 */
[----:B------:R1:W5:Y:S01]  /*c3f0*/  LDL.LU R9, [R1+0x550] ;  /* 0x0005500001097983 */ /* 0x0003620000300800 */
[----:B------:R-:W-:Y:S01]  /*c400*/  FADD R25, R2, R25 ;  /* 0x0000001902197221 */ /* 0x000fe20000000000 */
[----:B------:R-:W-:Y:S02]  /*c410*/  FADD R127, R24, R127 ;  /* 0x0000007f187f7221 */ /* 0x000fe40000000000 */
[----:B------:R1:W5:Y:S01]  /*c420*/  LDL.LU R2, [R1+0x54c] ;  /* 0x00054c0001027983 */ /* 0x0003620000300800 */
[----:B------:R-:W-:-:S03]  /*c430*/  FADD R25, R3, R25 ;  /* 0x0000001903197221 */ /* 0x000fc60000000000 */
[----:B------:R1:W5:Y:S01]  /*c440*/  LDL.LU R3, [R1+0x548] ;  /* 0x0005480001037983 */ /* 0x0003620000300800 */
[----:B------:R-:W-:-:S03]  /*c450*/  FADD R25, R4, R25 ;  /* 0x0000001904197221 */ /* 0x000fc60000000000 */
[----:B------:R-:W4:Y:S01]  /*c460*/  LDL.LU R4, [R1+0x544] ;  /* 0x0005440001047983 */ /* 0x000f220000300800 */
[----:B------:R-:W-:Y:S01]  /*c470*/  FADD R25, R7, R25 ;  /* 0x0000001907197221 */ /* 0x000fe20000000000 */
[----:B------:R-:W-:Y:S02]  /*c480*/  FADD R128, R23, R128 ;  /* 0x0000008017807221 */ /* 0x000fe40000000000 */
[----:B------:R-:W4:Y:S01]  /*c490*/  LDL.LU R7, [R1+0x540] ;  /* 0x0005400001077983 */ /* 0x000f220000300800 */
[----:B------:R-:W-:-:S03]  /*c4a0*/  FADD R127, R22, R127 ;  /* 0x0000007f167f7221 */ /* 0x000fc60000000000 */
[----:B------:R-:W3:Y:S04]  /*c4b0*/  LDL.LU R221, [R1+0x110] ;  /* 0x0001100001dd7983 */ /* 0x000ee80000300800 */
[----:B------:R-:W2:Y:S01]  /*c4c0*/  LDL.LU R220, [R1+0x10c] ;  /* 0x00010c0001dc7983 */ /* 0x000ea20000300800 */
[----:B------:R-:W-:Y:S03]  /*c4d0*/  HGMMA.64x64x16.F32.BF16 R152, R72, gdesc[UR16], R152 ;  /* 0x00e0001048987df0 */ /* 0x000fe60008701898 */
[----:B------:R-:W4:Y:S04]  /*c4e0*/  LDL.LU R23, [R1+0x108] ;  /* 0x0001080001177983 */ /* 0x000f280000300800 */
[----:B------:R-:W4:Y:S01]  /*c4f0*/  LDL.LU R22, [R1+0x104] ;  /* 0x0001040001167983 */ /* 0x000f220000300800 */
[----:B------:R-:W-:-:S03]  /*c500*/  FADD R128, R21, R128 ;  /* 0x0000008015807221 */ /* 0x000fc60000000000 */
[----:B------:R-:W4:Y:S01]  /*c510*/  LDL R21, [R1+0x514] ;  /* 0x0005140001157983 */ /* 0x000f220000100800 */
[----:B------:R-:W-:Y:S01]  /*c520*/  HGMMA.64x64x16.F32.BF16 R152, R76, gdesc[UR4], R152 ;  /* 0x00e000044c987df0 */ /* 0x000fe20008701898 */
[----:B------:R-:W-:-:S04]  /*c530*/  FADD R224, R224, R223 ;  /* 0x000000dfe0e07221 */ /* 0x000fc80000000000 */
[----:B------:R-:W-:-:S04]  /*c540*/  FADD R224, R225, R224 ;  /* 0x000000e0e1e07221 */ /* 0x000fc80000000000 */
[----:B------:R-:W-:-:S04]  /*c550*/  FADD R224, R226, R224 ;  /* 0x000000e0e2e07221 */ /* 0x000fc80000000000 */
[----:B------:R-:W-:-:S04]  /*c560*/  FADD R224, R227, R224 ;  /* 0x000000e0e3e07221 */ /* 0x000fc80000000000 */
[----:B------:R-:W-:-:S04]  /*c570*/  FADD R224, R228, R224 ;  /* 0x000000e0e4e07221 */ /* 0x000fc80000000000 */
[----:B------:R-:W-:-:S04]  /*c580*/  FADD R224, R229, R224 ;  /* 0x000000e0e5e07221 */ /* 0x000fc80000000000 */
[----:B------:R-:W-:Y:S01]  /*c590*/  FADD R224, R230, R224 ;  /* 0x000000e0e6e07221 */ /* 0x000fe20000000000 */
[----:B------:R-:W-:-:S03]  /*c5a0*/  FADD R127, R20, R127 ;  /* 0x0000007f147f7221 */ /* 0x000fc60000000000 */
[----:B------:R-:W-:Y:S01]  /*c5b0*/  FADD R224, R231, R224 ;  /* 0x000000e0e7e07221 */ /* 0x000fe20000000000 */
[----:B------:R-:W-:Y:S01]  /*c5c0*/  FADD R128, R19, R128 ;  /* 0x0000008013807221 */ /* 0x000fe20000000000 */
[----:B------:R-:W-:Y:S02]  /*c5d0*/  HGMMA.64x64x16.F32.BF16 R152, R80, gdesc[UR20], R152 ;  /* 0x00e0001450987df0 */ /* 0x000fe40008701898 */
[----:B------:R-:W-:Y:S01]  /*c5e0*/  FADD R224, R232, R224 ;  /* 0x000000e0e8e07221 */ /* 0x000fe20000000000 */
[----:B------:R-:W-:Y:S01]  /*c5f0*/  FADD R127, R18, R127 ;  /* 0x0000007f127f7221 */ /* 0x000fe20000000000 */
[----:B------:R-:W-:Y:S02]  /*c600*/  FADD R128, R17, R128 ;  /* 0x0000008011807221 */ /* 0x000fe40000000000 */
[----:B------:R-:W-:Y:S01]  /*c610*/  FADD R224, R233, R224 ;  /* 0x000000e0e9e07221 */ /* 0x000fe20000000000 */
[----:B------:R-:W-:Y:S01]  /*c620*/  FADD R127, R16, R127 ;  /* 0x0000007f107f7221 */ /* 0x000fe20000000000 */
[----:B------:R-:W-:-:S02]  /*c630*/  FADD R128, R15, R128 ;  /* 0x000000800f807221 */ /* 0x000fc40000000000 */
[----:B------:R-:W-:Y:S01]  /*c640*/  FADD R224, R234, R224 ;  /* 0x000000e0eae07221 */ /* 0x000fe20000000000 */
[----:B------:R-:W-:Y:S01]  /*c650*/  FADD R127, R14, R127 ;  /* 0x0000007f0e7f7221 */ /* 0x000fe20000000000 */
[----:B------:R-:W-:Y:S02]  /*c660*/  FADD R128, R137, R128 ;  /* 0x0000008089807221 */ /* 0x000fe40000000000 */
[----:B------:R-:W-:Y:S01]  /*c670*/  FADD R224, R235, R224 ;  /* 0x000000e0ebe07221 */ /* 0x000fe20000000000 */
[----:B------:R-:W-:Y:S01]  /*c680*/  FADD R127, R13, R127 ;  /* 0x0000007f0d7f7221 */ /* 0x000fe20000000000 */
[----:B------:R-:W-:Y:S02]  /*c690*/  FADD R128, R138, R128 ;  /* 0x000000808a807221 */ /* 0x000fe40000000000 */
[----:B------:R-:W-:Y:S01]  /*c6a0*/  FADD R224, R236, R224 ;  /* 0x000000e0ece07221 */ /* 0x000fe20000000000 */
        /* <DEDUP_REMOVED lines=32> */
[----:B------:R-:W-:Y:S01]  /*c8b0*/  HGMMA.64x64x16.F32.BF16 R152, R84, gdesc[UR24], R152 ;  /* 0x00e0001854987df0 */ /* 0x000fe20008701898 */
        /* <DEDUP_REMOVED lines=26> */
[----:B------:R-:W-:-:S02]  /*ca60*/  FADD R224, R251, R224 ;  /* 0x000000e0fbe07221 */ /* 0x000fc40000000000 */
[----:B------:R-:W0:Y:S04]  /*ca70*/  SHFL.BFLY PT, R6, R25, 0x2, 0x1f ;  /* 0x0c401f0019067f89 */ /* 0x000e2800000e0000 */
[----:B------:R-:W1:Y:S04]  /*ca80*/  SHFL.BFLY PT, R13, R127, 0x2, 0x1f ;  /* 0x0c401f007f0d7f89 */ /* 0x000e6800000e0000 */
[----:B------:R-:W1:Y:S04]  /*ca90*/  SHFL.BFLY PT, R14, R128, 0x2, 0x1f ;  /* 0x0c401f00800e7f89 */ /* 0x000e6800000e0000 */
[----:B------:R-:W1:Y:S01]  /*caa0*/  SHFL.BFLY PT, R15, R224, 0x2, 0x1f ;  /* 0x0c401f00e00f7f89 */ /* 0x000e6200000e0000 */
[----:B------:R-:W1:Y:S01]  /*cab0*/  S2R R20, SR_CTAID.X ;  /* 0x0000000000147919 */ /* 0x000e620000002500 */
[----:B0-----:R-:W-:Y:S01]  /*cac0*/  FADD R6, R25, R6 ;  /* 0x0000000619067221 */ /* 0x001fe20000000000 */
[----:B-1----:R-:W-:Y:S01]  /*cad0*/  FADD R13, R127, R13 ;  /* 0x0000000d7f0d7221 */ /* 0x002fe20000000000 */
[----:B------:R-:W-:Y:S01]  /*cae0*/  HGMMA.64x64x16.F32.BF16 R152, R88, gdesc[UR28], R152, gsb0 ;  /* 0x00e0001c58987df0 */ /* 0x000fe20008001898 */
[----:B------:R-:W-:Y:S01]  /*caf0*/  FADD R14, R128, R14 ;  /* 0x0000000e800e7221 */ /* 0x000fe20000000000 */
[----:B------:R-:W-:Y:S01]  /*cb00*/  FADD R15, R224, R15 ;  /* 0x0000000fe00f7221 */ /* 0x000fe20000000000 */
[----:B------:R-:W0:Y:S04]  /*cb10*/  SHFL.BFLY PT, R16, R6, 0x1, 0x1f ;  /* 0x0c201f0006107f89 */ /* 0x000e2800000e0000 */
[----:B------:R-:W1:Y:S04]  /*cb20*/  SHFL.BFLY PT, R17, R13, 0x1, 0x1f ;  /* 0x0c201f000d117f89 */ /* 0x000e6800000e0000 */
[----:B------:R-:W3:Y:S04]  /*cb30*/  SHFL.BFLY PT, R18, R14, 0x1, 0x1f ;  /* 0x0c201f000e127f89 */ /* 0x000ee800000e0000 */
[----:B------:R-:W2:Y:S01]  /*cb40*/  SHFL.BFLY PT, R19, R15, 0x1, 0x1f ;  /* 0x0c201f000f137f89 */ /* 0x000ea200000e0000 */
[----:B------:R-:W-:Y:S01]  /*cb50*/  IMAD.SHL.U32 R20, R20, 0x80, RZ ;  /* 0x0000008014147824 */ /* 0x000fe200078e00ff */
[----:B------:R-:W-:Y:S01]  /*cb60*/  UIADD3 UR5, UP0, UR5, 0x80, URZ ;  /* 0x0000008005057890 */ /* 0x000fe2000ff1e03f */
[----:B0-----:R-:W-:Y:S01]  /*cb70*/  FADD R16, R6, R16 ;  /* 0x0000001006107221 */ /* 0x001fe20000000000 */
[----:B-1----:R-:W-:-:S03]  /*cb80*/  FADD R17, R13, R17 ;  /* 0x000000110d117221 */ /* 0x002fc60000000000 */
[----:B---3--:R-:W-:Y:S01]  /*cb90*/  FFMA R221, R94, R221, R16 ;  /* 0x000000dd5edd7223 */ /* 0x008fe20000000010 */
[----:B------:R-:W-:Y:S01]  /*cba0*/  FADD R18, R14, R18 ;  /* 0x000000120e127221 */ /* 0x000fe20000000000 */
[----:B--2---:R-:W-:Y:S01]  /*cbb0*/  FFMA R220, R95, R220, R17 ;  /* 0x000000dc5fdc7223 */ /* 0x004fe20000000011 */
[----:B------:R-:W-:Y:S02]  /*cbc0*/  FADD R19, R15, R19 ;  /* 0x000000130f137221 */ /* 0x000fe40000000000 */
[----:B----4-:R-:W-:Y:S01]  /*cbd0*/  FFMA R23, R219, R23, R18 ;  /* 0x00000017db177223 */ /* 0x010fe20000000012 */
[----:B------:R1:W-:Y:S01]  /*cbe0*/  STL [R1+0x110], R221 ;  /* 0x000110dd01007387 */ /* 0x0003e20000100800 */
[----:B------:R-:W-:Y:S01]  /*cbf0*/  FFMA R22, R252, R22, R19 ;  /* 0x00000016fc167223 */ /* 0x000fe20000000013 */
[----:B------:R-:W-:Y:S01]  /*cc00*/  VIADD R20, R20, 0x80 ;  /* 0x0000008014147836 */ /* 0x000fe20000000000 */
[----:B------:R-:W-:Y:S01]  /*cc10*/  UIADD3.X UR4, URZ, UR4, URZ, UP0, !UPT ;  /* 0x000000043f047290 */ /* 0x000fe200087fe43f */
[----:B------:R1:W-:Y:S04]  /*cc20*/  STL [R1+0x10c], R220 ;  /* 0x00010cdc01007387 */ /* 0x0003e80000100800 */
[----:B------:R1:W-:Y:S01]  /*cc30*/  STL [R1+0x108], R23 ;  /* 0x0001081701007387 */ /* 0x0003e20000100800 */
[----:B------:R-:W-:-:S03]  /*cc40*/  ISETP.LE.U32.AND P0, PT, R20, UR5, PT ;  /* 0x0000000514007c0c */ /* 0x000fc6000bf03070 */
[----:B------:R1:W-:Y:S01]  /*cc50*/  STL [R1+0x104], R22 ;  /* 0x0001041601007387 */ /* 0x0003e20000100800 */
[----:B------:R-:W-:-:S03]  /*cc60*/  IMAD.U32 R20, RZ, RZ, UR4 ;  /* 0x00000004ff147e24 */ /* 0x000fc6000f8e00ff */
[----:B------:R1:W-:Y:S04]  /*cc70*/  STL [R1+0xd4], R218 ;  /* 0x0000d4da01007387 */ /* 0x0003e80000100800 */
[----:B------:R1:W-:Y:S04]  /*cc80*/  STL [R1+0xcc], R12 ;  /* 0x0000cc0c01007387 */ /* 0x0003e80000100800 */
[----:B------:R1:W-:Y:S04]  /*cc90*/  STL [R1+0xb8], R11 ;  /* 0x0000b80b01007387 */ /* 0x0003e80000100800 */
[----:B------:R1:W-:Y:S01]  /*cca0*/  STL [R1+0xb4], R10 ;  /* 0x0000b40a01007387 */ /* 0x0003e20000100800 */
[----:B------:R-:W-:Y:S01]  /*ccb0*/  ISETP.GE.U32.AND.EX P0, PT, R20, RZ, PT, P0 ;  /* 0x000000ff1400720c */ /* 0x000fe20003f06100 */
[----:B------:R-:W-:Y:S01]  /*ccc0*/  IMAD R4, R7, 0x80, R4 ;  /* 0x0000008007047824 */ /* 0x000fe200078e0204 */
[----:B------:R-:W-:Y:S01]  /*ccd0*/  LEA R5, R21, R5, 0x7 ;  /* 0x0000000515057211 */ /* 0x000fe200078e38ff */
[----:B------:R-:W-:Y:S01]  /*cce0*/  IMAD.MOV.U32 R6, RZ, RZ, R218 ;  /* 0x000000ffff067224 */ /* 0x000fe200078e00da */
[----:B------:R-:W-:-:S09]  /*ccf0*/  WARPGROUP.DEPBAR.LE gsb0, 0x0 ;  /* 0x00008000000079c5 */ /* 0x000fd20000010000 */
[----:B-1----:R-:W-:Y:S05]  /*cd00*/  @!P0 BRA `(.L_x_1) ;  /* 0xffffff7400bc8947 */ /* 0x002fea000383ffff */
.L_x_0:
[----:B------:R-:W2:Y:S01]  /*cd10*/  LDL.LU R18, [R1+0x104] ;  /* 0x0001040001127983 */ /* 0x000ea20000300800 */
[----:B-----5:R-:W0:Y:S01]  /*cd20*/  S2R R2, SR_TID.X ;  /* 0x0000000000027919 */ /* 0x020e220000002100 */
[----:B------:R-:W-:Y:S01]  /*cd30*/  FMUL R9, R166, 0.25 ;  /* 0x3e800000a6097820 */ /* 0x000fe20000400000 */
[----:B------:R-:W-:Y:S01]  /*cd40*/  FMUL R14, R175, 0.25 ;  /* 0x3e800000af0e7820 */ /* 0x000fe20000400000 */
[----:B------:R-:W-:Y:S01]  /*cd50*/  ULDC.64 UR4, c[0x0][0x270] ;  /* 0x00009c0000047ab9 */ /* 0x000fe20000000a00 */
[----:B------:R-:W3:Y:S04]  /*cd60*/  LDL.LU R26, [R1+0x108] ;  /* 0x00010800011a7983 */ /* 0x000ee80000300800 */
[----:B------:R-:W4:Y:S04]  /*cd70*/  LDL.LU R52, [R1+0x10c] ;  /* 0x00010c0001347983 */ /* 0x000f280000300800 */
[----:B------:R-:W4:Y:S01]  /*cd80*/  LDL.LU R73, [R1+0x110] ;  /* 0x0001100001497983 */ /* 0x000f220000300800 */
[C---:B0-----:R-:W-:Y:S01]  /*cd90*/  IMAD.SHL.U32 R0, R2.reuse, 0x10, RZ ;  /* 0x0000001002007824 */ /* 0x041fe200078e00ff */
[----:B------:R-:W-:Y:S01]  /*cda0*/  SHF.R.U32.HI R7, RZ, 0x1, R2 ;  /* 0x00000001ff077819 */ /* 0x000fe20000011602 */
[C---:B------:R-:W-:Y:S01]  /*cdb0*/  IMAD.SHL.U32 R3, R2.reuse, 0x40, RZ ;  /* 0x0000004002037824 */ /* 0x040fe200078e00ff */
[C---:B------:R-:W-:Y:S01]  /*cdc0*/  LOP3.LUT R8, R2.reuse, 0x60, RZ, 0xc0, !PT ;  /* 0x0000006002087812 */ /* 0x040fe200078ec0ff */
[----:B------:R-:W-:Y:S01]  /*cdd0*/  IMAD.SHL.U32 R4, R2, 0x8, RZ ;  /* 0x0000000802047824 */ /* 0x000fe200078e00ff */
[----:B------:R-:W-:Y:S01]  /*cde0*/  LOP3.LUT R0, R0, 0xf0, RZ, 0xc0, !PT ;  /* 0x000000f000007812 */ /* 0x000fe200078ec0ff */
[----:B------:R-:W-:Y:S01]  /*cdf0*/  IMAD.SHL.U32 R5, R2, 0x4, RZ ;  /* 0x0000000402057824 */ /* 0x000fe200078e00ff */
[----:B------:R-:W-:-:S02]  /*ce00*/  LOP3.LUT R3, R3, 0x400, RZ, 0xc0, !PT ;  /* 0x0000040003037812 */ /* 0x000fc400078ec0ff */
[----:B------:R-:W-:Y:S02]  /*ce10*/  LOP3.LUT R4, R4, 0x38, RZ, 0xc0, !PT ;  /* 0x0000003804047812 */ /* 0x000fe400078ec0ff */
[----:B------:R-:W-:Y:S02]  /*ce20*/  LOP3.LUT R5, R5, 0x1c0, RZ, 0xc0, !PT ;  /* 0x000001c005057812 */ /* 0x000fe400078ec0ff */
[----:B------:R-:W-:Y:S02]  /*ce30*/  IADD3 R3, R3, UR21, R0 ;  /* 0x0000001503037c10 */ /* 0x000fe4000fffe000 */
[----:B------:R-:W-:Y:S02]  /*ce40*/  IADD3 R5, R5, UR21, R4 ;  /* 0x0000001505057c10 */ /* 0x000fe4000fffe004 */
[----:B------:R-:W-:Y:S01]  /*ce50*/  LOP3.LUT R0, R7, 0x4, RZ, 0xc0, !PT ;  /* 0x0000000407007812 */ /* 0x000fe200078ec0ff */
[----:B------:R-:W-:Y:S01]  /*ce60*/  FMUL R4, R183, 0.25 ;  /* 0x3e800000b7047820 */ /* 0x000fe20000400000 */
[----:B------:R-:W-:-:S02]  /*ce70*/  IMAD R3, R8, 0x8, R3 ;  /* 0x0000000808037824 */ /* 0x000fc400078e0203 */
[----:B------:R-:W-:Y:S01]  /*ce80*/  IADD3 R0, R0, R5, RZ ;  /* 0x0000000500007210 */ /* 0x000fe20007ffe0ff */
[----:B------:R-:W-:Y:S01]  /*ce90*/  FMUL R5, R182, 0.25 ;  /* 0x3e800000b6057820 */ /* 0x000fe20000400000 */
[----:B------:R-:W-:Y:S01]  /*cea0*/  FMUL R7, R178, 0.25 ;  /* 0x3e800000b2077820 */ /* 0x000fe20000400000 */
[----:B------:R-:W-:Y:S01]  /*ceb0*/  FMUL R8, R179, 0.25 ;  /* 0x3e800000b3087820 */ /* 0x000fe20000400000 */
[----:B------:R-:W-:Y:S01]  /*cec0*/  BAR.SYNC.DEFER_BLOCKING 0x0 ;  /* 0x0000000000007b1d */ /* 0x000fe20000010000 */
[----:B--2---:R-:W-:-:S04]  /*ced0*/  FSETP.GT.AND P3, PT, |R18|, 8.50705917302346158658e+37, PT ;  /* 0x7e8000001200780b */ /* 0x004fc80003f64200 */
[----:B------:R-:W-:Y:S01]  /*cee0*/  FSEL R183, R4, R183, P3 ;  /* 0x000000b704b77208 */ /* 0x000fe20001800000 */
[----:B------:R-:W-:Y:S01]  /*cef0*/  FMUL R4, R171, 0.25 ;  /* 0x3e800000ab047820 */ /* 0x000fe20000400000 */
        /* <DEDUP_REMOVED lines=18> */
[----:B---3--:R-:W-:-:S02]  /*d020*/  FSETP.GT.AND P1, PT, |R26|, 8.50705917302346158658e+37, PT ;  /* 0x7e8000001a00780b */ /* 0x008fc40003f24200 */
        /* <DEDUP_REMOVED lines=26> */
[----:B----4-:R-:W-:-:S02]  /*d1d0*/  FSETP.GT.AND P2, PT, |R52|, 8.50705917302346158658e+37, PT ;  /* 0x7e8000003400780b */ /* 0x010fc40003f44200 */
        /* <DEDUP_REMOVED lines=22> */
[----:B------:R-:W-:-:S02]  /*d340*/  FSETP.GT.AND P0, PT, |R73|, 8.50705917302346158658e+37, PT ;  /* 0x7e8000004900780b */ /* 0x000fc40003f04200 */
        /* <DEDUP_REMOVED lines=35> */
[----:B------:R-:W-:Y:S01]  /*d580*/  FMUL R4, R73, 8388608 ;  /* 0x4b00000049047820 */ /* 0x000fe20000400000 */
[----:B------:R-:W-:Y:S01]  /*d590*/  FSEL R192, R5, R192, P0 ;  /* 0x000000c005c07208 */ /* 0x000fe20000000000 */
[----:B------:R-:W-:Y:S01]  /*d5a0*/  FMUL R5, R52, 8388608 ;  /* 0x4b00000034057820 */ /* 0x000fe20000400000 */
[----:B------:R-:W-:Y:S01]  /*d5b0*/  FSEL R70, R8, R197, P0 ;  /* 0x000000c508467208 */ /* 0x000fe20000000000 */
[----:B------:R-:W-:Y:S01]  /*d5c0*/  FMUL R8, R185, 0.25 ;  /* 0x3e800000b9087820 */ /* 0x000fe20000400000 */
[----:B------:R-:W-:-:S02]  /*d5d0*/  FSETP.GEU.AND P4, PT, R73, 1.175494350822287508e-38, PT ;  /* 0x008000004900780b */ /* 0x000fc40003f8e000 */
[----:B------:R-:W-:Y:S02]  /*d5e0*/  FSETP.GEU.AND P6, PT, R52, 1.175494350822287508e-38, PT ;  /* 0x008000003400780b */ /* 0x000fe40003fce000 */
[----:B------:R-:W-:Y:S01]  /*d5f0*/  FSEL R204, R9, R204, P0 ;  /* 0x000000cc09cc7208 */ /* 0x000fe20000000000 */
[----:B------:R-:W-:Y:S01]  /*d600*/  FMUL R9, R184, 0.25 ;  /* 0x3e800000b8097820 */ /* 0x000fe20000400000 */
[----:B------:R-:W-:Y:S01]  /*d610*/  FSEL R188, R7, R188, P0 ;  /* 0x000000bc07bc7208 */ /* 0x000fe20000000000 */
[C---:B------:R-:W-:Y:S01]  /*d620*/  FMUL R7, R26.reuse, 8388608 ;  /* 0x4b0000001a077820 */ /* 0x040fe20000400000 */
[----:B------:R-:W-:Y:S02]  /*d630*/  FSETP.GEU.AND P5, PT, R26, 1.175494350822287508e-38, PT ;  /* 0x008000001a00780b */ /* 0x000fe40003fae000 */
[----:B------:R-:W-:Y:S02]  /*d640*/  FSEL R82, R4, R73, !P4 ;  /* 0x0000004904527208 */ /* 0x000fe40006000000 */
[----:B------:R-:W-:Y:S01]  /*d650*/  FSEL R175, R14, R175, P3 ;  /* 0x000000af0eaf7208 */ /* 0x000fe20001800000 */
[----:B------:R-:W-:Y:S01]  /*d660*/  FMUL R14, R155, 0.25 ;  /* 0x3e8000009b0e7820 */ /* 0x000fe20000400000 */
[----:B------:R-:W-:-:S02]  /*d670*/  FSEL R84, R5, R52, !P6 ;  /* 0x0000003405547208 */ /* 0x000fc40007000000 */
[----:B------:R-:W-:Y:S02]  /*d680*/  FSEL R72, R8, R185, P0 ;  /* 0x000000b908487208 */ /* 0x000fe40000000000 */
[----:B------:R-:W-:Y:S01]  /*d690*/  FSEL R8, RZ, -23, P6 ;  /* 0xc1b80000ff087808 */ /* 0x000fe20003000000 */
[----:B------:R-:W-:Y:S01]  /*d6a0*/  VIADD R5, R82, 0xc0cafb0d ;  /* 0xc0cafb0d52057836 */ /* 0x000fe20000000000 */
[----:B------:R-:W-:Y:S01]  /*d6b0*/  FSEL R184, R9, R184, P0 ;  /* 0x000000b809b87208 */ /* 0x000fe20000000000 */
[C---:B------:R-:W-:Y:S01]  /*d6c0*/  FMUL R9, R18.reuse, 8388608 ;  /* 0x4b00000012097820 */ /* 0x040fe20000400000 */
[----:B------:R-:W-:Y:S02]  /*d6d0*/  FSETP.GEU.AND P6, PT, |R18|, 1.175494350822287508e-38, PT ;  /* 0x008000001200780b */ /* 0x000fe40003fce200 */
[----:B------:R-:W-:Y:S01]  /*d6e0*/  FSEL R75, R7, R26, !P5 ;  /* 0x0000001a074b7208 */ /* 0x000fe20006800000 */
[----:B------:R-:W-:Y:S01]  /*d6f0*/  VIADD R7, R84, 0xc0cafb0d ;  /* 0xc0cafb0d54077836 */ /* 0x000fe20000000000 */
[----:B------:R-:W-:-:S02]  /*d700*/  FSEL R4, RZ, -23, P4 ;  /* 0xc1b80000ff047808 */ /* 0x000fc40002000000 */
[----:B------:R-:W-:Y:S02]  /*d710*/  FSETP.GEU.AND P4, PT, R18, 1.175494350822287508e-38, PT ;  /* 0x008000001200780b */ /* 0x000fe40003f8e000 */
[----:B------:R-:W-:Y:S01]  /*d720*/  FSEL R155, R14, R155, P3 ;  /* 0x0000009b0e9b7208 */ /* 0x000fe20001800000 */
[----:B------:R-:W-:Y:S01]  /*d730*/  FMUL R14, R165, 0.25 ;  /* 0x3e800000a50e7820 */ /* 0x000fe20000400000 */
[----:B------:R-:W-:Y:S01]  /*d740*/  VIADD R13, R75, 0xc0cafb0d ;  /* 0xc0cafb0d4b0d7836 */ /* 0x000fe20000000000 */
[----:B------:R-:W-:Y:S02]  /*d750*/  FSEL R77, R9, R18, !P4 ;  /* 0x00000012094d7208 */ /* 0x000fe40006000000 */
[----:B------:R-:W-:Y:S02]  /*d760*/  LOP3.LUT R5, R5, 0xff800000, RZ, 0xc0, !PT ;  /* 0xff80000005057812 */ /* 0x000fe400078ec0ff */
[----:B------:R-:W-:Y:S01]  /*d770*/  LOP3.LUT R9, R7, 0xff800000, RZ, 0xc0, !PT ;  /* 0xff80000007097812 */ /* 0x000fe200078ec0ff */
[----:B------:R-:W-:Y:S01]  /*d780*/  @P3 FMUL R18, R18, 0.25 ;  /* 0x3e80000012123820 */ /* 0x000fe20000400000 */
[----:B------:R-:W-:Y:S01]  /*d790*/  FSEL R165, R14, R165, P1 ;  /* 0x000000a50ea57208 */ /* 0x000fe20000800000 */
[----:B------:R-:W-:Y:S01]  /*d7a0*/  FMUL R14, R211, 0.25 ;  /* 0x3e800000d30e7820 */ /* 0x000fe20000400000 */
[----:B------:R-:W-:-:S02]  /*d7b0*/  LOP3.LUT R20, R13, 0xff800000, RZ, 0xc0, !PT ;  /* 0xff8000000d147812 */ /* 0x000fc400078ec0ff */
[----:B------:R-:W-:Y:S02]  /*d7c0*/  I2FP.F32.S32 R7, R5 ;  /* 0x0000000500077245 */ /* 0x000fe40000201400 */
[----:B------:R-:W-:Y:S01]  /*d7d0*/  I2FP.F32.S32 R13, R9 ;  /* 0x00000009000d7245 */ /* 0x000fe20000201400 */
[----:B------:R-:W-:Y:S01]  /*d7e0*/  @!P6 FMUL R18, R18, 16777216 ;  /* 0x4b8000001212e820 */ /* 0x000fe20000400000 */
[----:B------:R-:W-:Y:S01]  /*d7f0*/  FSEL R211, R14, R211, P2 ;  /* 0x000000d30ed37208 */ /* 0x000fe20001000000 */
[----:B------:R-:W-:Y:S01]  /*d800*/  FFMA.FTZ R4, R7, 1.1920928955078125e-07, R4 ;  /* 0x3400000007047823 */ /* 0x000fe20000010004 */
[----:B------:R-:W-:Y:S01]  /*d810*/  FMUL R14, R191, 0.25 ;  /* 0x3e800000bf0e7820 */ /* 0x000fe20000400000 */
[----:B------:R-:W-:Y:S02]  /*d820*/  FFMA.FTZ R7, R13, 1.1920928955078125e-07, R8 ;  /* 0x340000000d077823 */ /* 0x000fe40000010008 */
[----:B------:R-:W0:Y:S01]  /*d830*/  MUFU.RCP R8, R18 ;  /* 0x0000001200087308 */ /* 0x000e220000001000 */
[----:B------:R-:W-:Y:S01]  /*d840*/  FSETP.GEU.AND P3, PT, |R26|, 1.175494350822287508e-38, PT ;  /* 0x008000001a00780b */ /* 0x000fe20003f6e200 */
[----:B------:R-:W-:Y:S01]  /*d850*/  VIADD R15, R77, 0xc0cafb0d ;  /* 0xc0cafb0d4d0f7836 */ /* 0x000fe20000000000 */
[----:B------:R-:W-:Y:S01]  /*d860*/  FSEL R191, R14, R191, P2 ;  /* 0x000000bf0ebf7208 */ /* 0x000fe20001000000 */
[----:B------:R-:W-:Y:S01]  /*d870*/  FMUL R14, R193, 0.25 ;  /* 0x3e800000c10e7820 */ /* 0x000fe20000400000 */
[----:B------:R-:W-:-:S02]  /*d880*/  @P1 FMUL R26, R26, 0.25 ;  /* 0x3e8000001a1a1820 */ /* 0x000fc40000400000 */
[----:B------:R-:W-:Y:S02]  /*d890*/  LOP3.LUT R22, R15, 0xff800000, RZ, 0xc0, !PT ;  /* 0xff8000000f167812 */ /* 0x000fe400078ec0ff */
[----:B------:R-:W-:Y:S02]  /*d8a0*/  FSEL R74, R14, R193, P0 ;  /* 0x000000c10e4a7208 */ /* 0x000fe40000000000 */
[----:B------:R-:W-:Y:S02]  /*d8b0*/  FSEL R14, RZ, -23, P5 ;  /* 0xc1b80000ff0e7808 */ /* 0x000fe40002800000 */
[----:B------:R-:W-:Y:S01]  /*d8c0*/  I2FP.F32.S32 R15, R20 ;  /* 0x00000014000f7245 */ /* 0x000fe20000201400 */
[----:B------:R-:W-:Y:S01]  /*d8d0*/  @!P6 FMUL R19, R19, 16777216 ;  /* 0x4b8000001313e820 */ /* 0x000fe20000400000 */
        /* <DEDUP_REMOVED lines=16> */
[----:B------:R-:W-:Y:S01]  /*d9e0*/  FFMA.FTZ R21, R15, 1.1920928955078125e-07, R14 ;  /* 0x340000000f157823 */ /* 0x000fe2000001000e */
[C---:B0-----:R-:W-:Y:S01]  /*d9f0*/  FMUL R40, R8.reuse, R19 ;  /* 0x0000001308287220 */ /* 0x041fe20000400000 */
[C---:B------:R-:W-:Y:S01]  /*da00*/  FMUL R15, R8.reuse, R27 ;  /* 0x0000001b080f7220 */ /* 0x040fe20000400000 */
        /* <DEDUP_REMOVED lines=13> */
[----:B------:R-:W-:Y:S01]  /*dae0*/  FMUL R24, R8, R53 ;  /* 0x0000003508187220 */ /* 0x000fe20000400000 */
[C---:B------:R-:W-:Y:S01]  /*daf0*/  FSETP.GEU.AND P1, PT, |R52|.reuse, 1.175494350822287508e-38, PT ;  /* 0x008000003400780b */ /* 0x040fe20003f2e200 */
[----:B------:R-:W0:Y:S01]  /*db00*/  MUFU.RCP R8, R26 ;  /* 0x0000001a00087308 */ /* 0x000e220000001000 */
[----:B------:R-:W-:Y:S01]  /*db10*/  @P2 FMUL R52, R52, 0.25 ;  /* 0x3e80000034342820 */ /* 0x000fe20000400000 */
[C---:B------:R-:W-:Y:S01]  /*db20*/  FSETP.GEU.AND P2, PT, |R73|.reuse, 1.175494350822287508e-38, PT ;  /* 0x008000004900780b */ /* 0x040fe20003f4e200 */
[----:B------:R-:W-:Y:S01]  /*db30*/  @P0 FMUL R73, R73, 0.25 ;  /* 0x3e80000049490820 */ /* 0x000fe20000400000 */
        /* <DEDUP_REMOVED lines=34> */
[----:B------:R-:W0:Y:S01]  /*dd60*/  MUFU.RCP R25, R73 ;  /* 0x0000004900197308 */ /* 0x000e220000001000 */
[----:B------:R-:W-:Y:S01]  /*dd70*/  FSEL R16, RZ, -23, P4 ;  /* 0xc1b80000ff107808 */ /* 0x000fe20002000000 */
[----:B------:R-:W-:Y:S01]  /*dd80*/  IMAD.IADD R5, R82, 0x1, -R5 ;  /* 0x0000000152057824 */ /* 0x000fe200078e0a05 */
[----:B------:R-:W-:Y:S01]  /*dd90*/  I2FP.F32.S32 R17, R22 ;  /* 0x0000001600117245 */ /* 0x000fe20000201400 */
[----:B------:R-:W-:Y:S01]  /*dda0*/  IMAD.IADD R9, R84, 0x1, -R9 ;  /* 0x0000000154097824 */ /* 0x000fe200078e0a09 */
[C---:B------:R-:W-:Y:S01]  /*ddb0*/  IADD3 R20, R75.reuse, -R20, RZ ;  /* 0x800000144b147210 */ /* 0x040fe20007ffe0ff */
[----:B------:R-:W1:Y:S01]  /*ddc0*/  S2R R216, SR_CTAID.X ;  /* 0x0000000000d87919 */ /* 0x000e620000002500 */
[----:B------:R-:W-:Y:S01]  /*ddd0*/  ISETP.GE.U32.AND P5, PT, R75, 0x7f800000, PT ;  /* 0x7f8000004b00780c */ /* 0x000fe20003fa6070 */
[----:B------:R-:W2:Y:S01]  /*dde0*/  MUFU.RCP R8, R52 ;  /* 0x0000003400087308 */ /* 0x000ea20000001000 */
[----:B------:R-:W-:Y:S01]  /*ddf0*/  @!P1 FMUL R187, R187, 16777216 ;  /* 0x4b800000bbbb9820 */ /* 0x000fe20000400000 */
[----:B------:R-:W-:Y:S01]  /*de00*/  @!P1 FMUL R71, R71, 16777216 ;  /* 0x4b80000047479820 */ /* 0x000fe20000400000 */
[----:B------:R-:W-:Y:S01]  /*de10*/  @!P2 FMUL R72, R72, 16777216 ;  /* 0x4b8000004848a820 */ /* 0x000fe20000400000 */
[----:B------:R-:W-:Y:S01]  /*de20*/  @!P2 FMUL R184, R184, 16777216 ;  /* 0x4b800000b8b8a820 */ /* 0x000fe20000400000 */
[----:B------:R-:W-:Y:S01]  /*de30*/  FFMA.FTZ R23, R17, 1.1920928955078125e-07, R16 ;  /* 0x3400000011177823 */ /* 0x000fe20000010010 */
[----:B------:R-:W3:Y:S01]  /*de40*/  S2R R218, SR_TID.X ;  /* 0x0000000000da7919 */ /* 0x000ee20000002100 */
[----:B------:R-:W4:Y:S01]  /*de50*/  LDC R175, c[0x0][0x278] ;  /* 0x00009e00ffaf7b82 */ /* 0x000f220000000800 */
[C---:B0-----:R-:W-:Y:S01]  /*de60*/  FMUL R16, R25.reuse, R72 ;  /* 0x0000004819107220 */ /* 0x041fe20000400000 */
[----:B------:R-:W-:Y:S01]  /*de70*/  FMUL R31, R25, R184 ;  /* 0x000000b8191f7220 */ /* 0x000fe20000400000 */
[----:B------:R-:W-:Y:S01]  /*de80*/  @!P1 FMUL R215, R215, 16777216 ;  /* 0x4b800000d7d79820 */ /* 0x000fe20000400000 */
[----:B------:R-:W-:Y:S01]  /*de90*/  @!P1 FMUL R57, R57, 16777216 ;  /* 0x4b80000039399820 */ /* 0x000fe20000400000 */
[C---:B--2---:R-:W-:Y:S01]  /*dea0*/  FMUL R17, R8.reuse, R187 ;  /* 0x000000bb08117220 */ /* 0x044fe20000400000 */
[----:B------:R-:W-:Y:S01]  /*deb0*/  FMUL R80, R8, R71 ;  /* 0x0000004708507220 */ /* 0x000fe20000400000 */
        /* <DEDUP_REMOVED lines=12> */
[----:B------:R-:W-:Y:S01]  /*df80*/  F2FP.BF16.F32.PACK_AB R16, R16, R31 ;  /* 0x0000001f1010723e */ /* 0x000fe200000010ff */
[----:B------:R-:W-:Y:S01]  /*df90*/  IMAD.MOV.U32 R49, RZ, RZ, 0x3dc6b27f ;  /* 0x3dc6b27fff317424 */ /* 0x000fe200078e00ff */
[----:B------:R-:W-:Y:S01]  /*dfa0*/  F2FP.BF16.F32.PACK_AB R17, R17, R80 ;  /* 0x000000501111723e */ /* 0x000fe200000010ff */
[----:B------:R-:W-:Y:S01]  /*dfb0*/  FADD R5, R5, -1 ;  /* 0xbf80000005057421 */ /* 0x000fe20000000000 */
[----:B------:R-:W-:-:S02]  /*dfc0*/  F2FP.BF16.F32.PACK_AB R18, R18, R55 ;  /* 0x000000371212723e */ /* 0x000fc400000010ff */
[----:B------:R-:W-:Y:S01]  /*dfd0*/  F2FP.BF16.F32.PACK_AB R19, R19, R24 ;  /* 0x000000181313723e */ /* 0x000fe200000010ff */
[----:B------:R-:W-:Y:S01]  /*dfe0*/  FADD R9, R9, -1 ;  /* 0xbf80000009097421 */ /* 0x000fe20000000000 */
        /* <DEDUP_REMOVED lines=14> */
[----:B------:R0:W-:Y:S01]  /*e0d0*/  STSM.16.M88.4 [R3], R16 ;  /* 0x0000001003007844 */ /* 0x0001e20000000200 */
[----:B------:R-:W-:Y:S01]  /*e0e0*/  FFMA.FTZ R8, R5, R49, -0.16845393180847167969 ;  /* 0xbe2c7f3005087423 */ /* 0x000fe20000010031 */
[----:B------:R-:W-:Y:S01]  /*e0f0*/  FADD R20, R20, -1 ;  /* 0xbf80000014147421 */ /* 0x000fe20000000000 */
[----:B------:R-:W-:-:S02]  /*e100*/  IMAD.IADD R22, R77, 0x1, -R22 ;  /* 0x000000014d167824 */ /* 0x000fc400078e0a16 */
[C---:B------:R-:W-:Y:S02]  /*e110*/  FFMA.FTZ R8, R5.reuse, R8, 0.1716887056827545166 ;  /* 0x3e2fcf2a05087423 */ /* 0x040fe40000010008 */
[----:B------:R-:W-:Y:S02]  /*e120*/  FADD R22, R22, -1 ;  /* 0xbf80000016167421 */ /* 0x000fe40000000000 */
[----:B------:R-:W-:Y:S01]  /*e130*/  FFMA.FTZ R8, R5, R8, -0.17900948226451873779 ;  /* 0xbe374e4305087423 */ /* 0x000fe20000010008 */
[-C--:B0-----:R-:W-:Y:S01]  /*e140*/  FFMA.FTZ R16, R9, R49.reuse, -0.16845393180847167969 ;  /* 0xbe2c7f3009107423 */ /* 0x081fe20000010031 */
[----:B------:R-:W-:-:S03]  /*e150*/  FFMA.FTZ R17, R20, R49, -0.16845393180847167969 ;  /* 0xbe2c7f3014117423 */ /* 0x000fc60000010031 */
[C---:B------:R-:W-:Y:S01]  /*e160*/  FFMA.FTZ R16, R9.reuse, R16, 0.1716887056827545166 ;  /* 0x3e2fcf2a09107423 */ /* 0x040fe20000010010 */
[----:B------:R-:W-:Y:S01]  /*e170*/  FFMA.FTZ R17, R20, R17, 0.1716887056827545166 ;  /* 0x3e2fcf2a14117423 */ /* 0x000fe20000010011 */
[----:B------:R-:W-:Y:S02]  /*e180*/  FFMA.FTZ R19, R22, R49, -0.16845393180847167969 ;  /* 0xbe2c7f3016137423 */ /* 0x000fe40000010031 */
[----:B------:R-:W-:Y:S01]  /*e190*/  FFMA.FTZ R16, R9, R16, -0.17900948226451873779 ;  /* 0xbe374e4309107423 */ /* 0x000fe20000010010 */
[----:B------:R-:W-:Y:S01]  /*e1a0*/  FFMA.FTZ R8, R5, R8, 0.20512372255325317383 ;  /* 0x3e520bf405087423 */ /* 0x000fe20000010008 */
[----:B------:R-:W-:Y:S02]  /*e1b0*/  FFMA.FTZ R17, R20, R17, -0.17900948226451873779 ;  /* 0xbe374e4314117423 */ /* 0x000fe40000010011 */
[----:B------:R-:W-:Y:S01]  /*e1c0*/  FFMA.FTZ R16, R9, R16, 0.20512372255325317383 ;  /* 0x3e520bf409107423 */ /* 0x000fe20000010010 */
[----:B------:R-:W-:Y:S01]  /*e1d0*/  FFMA.FTZ R19, R22, R19, 0.1716887056827545166 ;  /* 0x3e2fcf2a16137423 */ /* 0x000fe20000010013 */
[----:B------:R-:W-:Y:S01]  /*e1e0*/  FFMA.FTZ R8, R5, R8, -0.24046532809734344482 ;  /* 0xbe763c8b05087423 */ /* 0x000fe20000010008 */
[----:B------:R-:W-:Y:S01]  /*e1f0*/  FFMA.FTZ R17, R20, R17, 0.20512372255325317383 ;  /* 0x3e520bf414117423 */ /* 0x000fe20000010011 */
[----:B------:R-:W-:Y:S01]  /*e200*/  FFMA.FTZ R16, R9, R16, -0.24046532809734344482 ;  /* 0xbe763c8b09107423 */ /* 0x000fe20000010010 */
[----:B------:R-:W-:Y:S01]  /*e210*/  FFMA.FTZ R19, R22, R19, -0.17900948226451873779 ;  /* 0xbe374e4316137423 */ /* 0x000fe20000010013 */
[----:B------:R-:W-:Y:S01]  /*e220*/  FFMA.FTZ R8, R5, R8, 0.28857114911079406738 ;  /* 0x3e93bf9905087423 */ /* 0x000fe20000010008 */
[----:B------:R-:W-:Y:S01]  /*e230*/  FFMA.FTZ R17, R20, R17, -0.24046532809734344482 ;  /* 0xbe763c8b14117423 */ /* 0x000fe20000010011 */
[----:B------:R-:W-:Y:S01]  /*e240*/  FFMA.FTZ R16, R9, R16, 0.28857114911079406738 ;  /* 0x3e93bf9909107423 */ /* 0x000fe20000010010 */
[----:B------:R-:W-:Y:S01]  /*e250*/  FFMA.FTZ R19, R22, R19, 0.20512372255325317383 ;  /* 0x3e520bf416137423 */ /* 0x000fe20000010013 */
[----:B------:R-:W-:Y:S01]  /*e260*/  FFMA.FTZ R8, R5, R8, -0.36067417263984680176 ;  /* 0xbeb8aa4905087423 */ /* 0x000fe20000010008 */
[----:B------:R-:W-:Y:S01]  /*e270*/  FFMA.FTZ R17, R20, R17, 0.28857114911079406738 ;  /* 0x3e93bf9914117423 */ /* 0x000fe20000010011 */
[----:B------:R-:W-:Y:S01]  /*e280*/  FFMA.FTZ R16, R9, R16, -0.36067417263984680176 ;  /* 0xbeb8aa4909107423 */ /* 0x000fe20000010010 */
[----:B------:R-:W-:Y:S01]  /*e290*/  FFMA.FTZ R19, R22, R19, -0.24046532809734344482 ;  /* 0xbe763c8b16137423 */ /* 0x000fe20000010013 */
[----:B------:R-:W-:Y:S01]  /*e2a0*/  FFMA.FTZ R8, R5, R8, 0.48089820146560668945 ;  /* 0x3ef6384a05087423 */ /* 0x000fe20000010008 */
[----:B------:R-:W-:Y:S01]  /*e2b0*/  FFMA.FTZ R17, R20, R17, -0.36067417263984680176 ;  /* 0xbeb8aa4914117423 */ /* 0x000fe20000010011 */
[----:B------:R-:W-:Y:S01]  /*e2c0*/  FFMA.FTZ R16, R9, R16, 0.48089820146560668945 ;  /* 0x3ef6384a09107423 */ /* 0x000fe20000010010 */
[----:B------:R-:W-:Y:S01]  /*e2d0*/  FFMA.FTZ R19, R22, R19, 0.28857114911079406738 ;  /* 0x3e93bf9916137423 */ /* 0x000fe20000010013 */
[----:B------:R-:W-:Y:S01]  /*e2e0*/  FFMA.FTZ R8, R5, R8, -0.72134751081466674805 ;  /* 0xbf38aa3b05087423 */ /* 0x000fe20000010008 */
[----:B------:R-:W-:Y:S01]  /*e2f0*/  FFMA.FTZ R17, R20, R17, 0.48089820146560668945 ;  /* 0x3ef6384a14117423 */ /* 0x000fe20000010011 */
[----:B------:R-:W-:Y:S01]  /*e300*/  FFMA.FTZ R16, R9, R16, -0.72134751081466674805 ;  /* 0xbf38aa3b09107423 */ /* 0x000fe20000010010 */
[----:B------:R-:W-:Y:S01]  /*e310*/  ISETP.GE.U32.AND P0, PT, R82, 0x7f800000, PT ;  /* 0x7f8000005200780c */ /* 0x000fe20003f06070 */
[----:B------:R-:W-:Y:S01]  /*e320*/  FFMA.FTZ R19, R22, R19, -0.36067417263984680176 ;  /* 0xbeb8aa4916137423 */ /* 0x000fe20000010013 */
[----:B------:R-:W-:Y:S01]  /*e330*/  FMUL R8, R5, R8 ;  /* 0x0000000805087220 */ /* 0x000fe20000400000 */
[----:B------:R-:W-:Y:S01]  /*e340*/  FFMA.FTZ R17, R20, R17, -0.72134751081466674805 ;  /* 0xbf38aa3b14117423 */ /* 0x000fe20000010011 */
[----:B------:R-:W-:Y:S01]  /*e350*/  FMUL R16, R9, R16 ;  /* 0x0000001009107220 */ /* 0x000fe20000400000 */
[----:B------:R-:W-:Y:S01]  /*e360*/  FFMA.FTZ R19, R22, R19, 0.48089820146560668945 ;  /* 0x3ef6384a16137423 */ /* 0x000fe20000010013 */
[----:B------:R-:W-:Y:S01]  /*e370*/  FMUL R8, R5, R8 ;  /* 0x0000000805087220 */ /* 0x000fe20000400000 */
[----:B------:R-:W-:Y:S01]  /*e380*/  FMUL R17, R20, R17 ;  /* 0x0000001114117220 */ /* 0x000fe20000400000 */
[----:B------:R-:W-:Y:S01]  /*e390*/  FMUL R16, R9, R16 ;  /* 0x0000001009107220 */ /* 0x000fe20000400000 */
[----:B------:R-:W-:Y:S01]  /*e3a0*/  ISETP.GE.U32.AND P1, PT, R84, 0x7f800000, PT ;  /* 0x7f8000005400780c */ /* 0x000fe20003f26070 */
[----:B------:R-:W-:Y:S01]  /*e3b0*/  FFMA.FTZ R19, R22, R19, -0.72134751081466674805 ;  /* 0xbf38aa3b16137423 */ /* 0x000fe20000010013 */
[----:B------:R-:W-:Y:S01]  /*e3c0*/  ISETP.GE.U32.AND P4, PT, R77, 0x7f800000, PT ;  /* 0x7f8000004d00780c */ /* 0x000fe20003f86070 */
[----:B------:R-:W-:Y:S01]  /*e3d0*/  FFMA.FTZ R5, R5, 1.4426950216293334961, R8 ;  /* 0x3fb8aa3b05057823 */ /* 0x000fe20000010008 */
[----:B------:R-:W-:Y:S01]  /*e3e0*/  FMUL R17, R20, R17 ;  /* 0x0000001114117220 */ /* 0x000fe20000400000 */
[----:B------:R-:W-:Y:S01]  /*e3f0*/  FFMA.FTZ R16, R9, 1.4426950216293334961, R16 ;  /* 0x3fb8aa3b09107823 */ /* 0x000fe20000010010 */
[----:B------:R-:W-:Y:S01]  /*e400*/  FMUL R19, R22, R19 ;  /* 0x0000001316137220 */ /* 0x000fe20000400000 */
[----:B------:R-:W-:-:S02]  /*e410*/  @P0 IMAD.MOV.U32 R9, RZ, RZ, 0x7f800000 ;  /* 0x7f800000ff090424 */ /* 0x000fc400078e00ff */
[----:B------:R-:W-:Y:S01]  /*e420*/  FADD R4, R4, R5 ;  /* 0x0000000504047221 */ /* 0x000fe20000000000 */
[----:B------:R-:W-:Y:S01]  /*e430*/  FFMA.FTZ R20, R20, 1.4426950216293334961, R17 ;  /* 0x3fb8aa3b14147823 */ /* 0x000fe20000010011 */
[----:B------:R-:W-:Y:S01]  /*e440*/  FADD R5, R7, R16 ;  /* 0x0000001007057221 */ /* 0x000fe20000000000 */
[----:B------:R-:W-:Y:S02]  /*e450*/  @P5 IMAD.MOV.U32 R16, RZ, RZ, 0x7f800000 ;  /* 0x7f800000ff105424 */ /* 0x000fe400078e00ff */
[----:B------:R-:W-:Y:S01]  /*e460*/  FMUL R19, R22, R19 ;  /* 0x0000001316137220 */ /* 0x000fe20000400000 */
[----:B------:R-:W-:Y:S01]  /*e470*/  @P0 FFMA.FTZ R4, R82, R9, +INF ;  /* 0x7f80000052040423 */ /* 0x000fe20000010009 */
[----:B------:R-:W-:Y:S01]  /*e480*/  LOP3.LUT R9, R2, 0x7f, RZ, 0xc0, !PT ;  /* 0x0000007f02097812 */ /* 0x000fe200078ec0ff */
[----:B------:R-:W-:Y:S01]  /*e490*/  FADD R7, R21, R20 ;  /* 0x0000001415077221 */ /* 0x000fe20000000000 */
[----:B------:R-:W-:Y:S01]  /*e4a0*/  @P5 FFMA.FTZ R7, R75, R16, +INF ;  /* 0x7f8000004b075423 */ /* 0x000fe20000010010 */
[----:B------:R-:W-:Y:S01]  /*e4b0*/  FFMA.FTZ R8, R22, 1.4426950216293334961, R19 ;  /* 0x3fb8aa3b16087823 */ /* 0x000fe20000010013 */
[----:B------:R-:W-:Y:S01]  /*e4c0*/  @P1 IMAD.MOV.U32 R17, RZ, RZ, 0x7f800000 ;  /* 0x7f800000ff111424 */ /* 0x000fe200078e00ff */
[----:B------:R-:W-:Y:S01]  /*e4d0*/  LEA R9, R9, UR21, 0x4 ;  /* 0x0000001509097c11 */ /* 0x000fe2000f8e20ff */
[----:B------:R-:W-:-:S02]  /*e4e0*/  @P4 IMAD.MOV.U32 R16, RZ, RZ, 0x7f800000 ;  /* 0x7f800000ff104424 */ /* 0x000fc400078e00ff */
[----:B------:R-:W-:Y:S01]  /*e4f0*/  FADD R8, R23, R8 ;  /* 0x0000000817087221 */ /* 0x000fe20000000000 */
[----:B------:R-:W-:Y:S01]  /*e500*/  BAR.SYNC.DEFER_BLOCKING 0x0 ;  /* 0x0000000000007b1d */ /* 0x000fe20000010000 */
[----:B------:R-:W-:Y:S01]  /*e510*/  @P1 FFMA.FTZ R5, R84, R17, +INF ;  /* 0x7f80000054051423 */ /* 0x000fe20000010011 */
[----:B------:R-:W-:Y:S01]  /*e520*/  @P4 FFMA.FTZ R8, R77, R16, +INF ;  /* 0x7f8000004d084423 */ /* 0x000fe20000010010 */
        /* <DEDUP_REMOVED lines=13> */
[----:B------:R-:W0:Y:S01]  /*e600*/  LDS.128 R16, [R9] ;  /* 0x0000000009107984 */ /* 0x000e220000000c00 */
[----:B------:R-:W-:Y:S01]  /*e610*/  @!P2 FMUL R188, R188, 16777216 ;  /* 0x4b800000bcbca820 */ /* 0x000fe20000400000 */
        /* <DEDUP_REMOVED lines=14> */
[----:B------:R-:W-:-:S02]  /*e700*/  F2FP.BF16.F32.PACK_AB R26, R26, R51 ;  /* 0x000000331a1a723e */ /* 0x000fc400000010ff */
[----:B------:R-:W-:Y:S02]  /*e710*/  F2FP.BF16.F32.PACK_AB R27, R27, R28 ;  /* 0x0000001c1b1b723e */ /* 0x000fe400000010ff */
[----:B------:R-:W-:Y:S02]  /*e720*/  F2FP.BF16.F32.PACK_AB R24, R24, R25 ;  /* 0x000000191818723e */ /* 0x000fe400000010ff */
[----:B------:R-:W-:Y:S01]  /*e730*/  F2FP.BF16.F32.PACK_AB R25, R191, R76 ;  /* 0x0000004cbf19723e */ /* 0x000fe200000010ff */
[----:B------:R-:W-:Y:S06]  /*e740*/  BAR.SYNC.DEFER_BLOCKING 0x0 ;  /* 0x0000000000007b1d */ /* 0x000fec0000010000 */
[----:B------:R-:W-:Y:S02]  /*e750*/  STSM.16.M88.4 [R3], R24 ;  /* 0x0000001803007844 */ /* 0x000fe40000000200 */
[----:B------:R-:W-:Y:S01]  /*e760*/  BAR.SYNC.DEFER_BLOCKING 0x0 ;  /* 0x0000000000007b1d */ /* 0x000fe20000010000 */
[----:B------:R-:W-:-:S02]  /*e770*/  F2FP.BF16.F32.PACK_AB R29, R29, R72 ;  /* 0x000000481d1d723e */ /* 0x000fc400000010ff */
[----:B------:R-:W-:-:S03]  /*e780*/  F2FP.BF16.F32.PACK_AB R72, R70, R31 ;  /* 0x0000001f4648723e */ /* 0x000fc600000010ff */
[----:B------:R-:W2:Y:S01]  /*e790*/  LDS.128 R20, [R9] ;  /* 0x0000000009147984 */ /* 0x000ea20000000c00 */
[----:B------:R-:W-:Y:S02]  /*e7a0*/  F2FP.BF16.F32.PACK_AB R28, R74, R45 ;  /* 0x0000002d4a1c723e */ /* 0x000fe400000010ff */
[----:B------:R-:W-:Y:S02]  /*e7b0*/  F2FP.BF16.F32.PACK_AB R30, R30, R47 ;  /* 0x0000002f1e1e723e */ /* 0x000fe400000010ff */
[----:B------:R-:W-:Y:S01]  /*e7c0*/  F2FP.BF16.F32.PACK_AB R31, R163, R50 ;  /* 0x00000032a31f723e */ /* 0x000fe200000010ff */
[----:B------:R-:W-:Y:S06]  /*e7d0*/  BAR.SYNC.DEFER_BLOCKING 0x0 ;  /* 0x0000000000007b1d */ /* 0x000fec0000010000 */
[----:B------:R-:W-:Y:S02]  /*e7e0*/  STSM.16.M88.4 [R3], R28 ;  /* 0x0000001c03007844 */ /* 0x000fe40000000200 */
[----:B------:R-:W-:Y:S01]  /*e7f0*/  BAR.SYNC.DEFER_BLOCKING 0x0 ;  /* 0x0000000000007b1d */ /* 0x000fe20000010000 */
[----:B------:R-:W-:-:S02]  /*e800*/  FSETP.NEU.AND P1, PT, R75, RZ, PT ;  /* 0x000000ff4b00720b */ /* 0x000fc40003f2d000 */
[----:B------:R-:W-:-:S03]  /*e810*/  F2FP.BF16.F32.PACK_AB R73, R199, R68 ;  /* 0x00000044c749723e */ /* 0x000fc600000010ff */
[----:B------:R-:W2:Y:S01]  /*e820*/  LDS.128 R24, [R9] ;  /* 0x0000000009187984 */ /* 0x000ea20000000c00 */
[----:B------:R-:W-:Y:S02]  /*e830*/  F2FP.BF16.F32.PACK_AB R74, R165, R48 ;  /* 0x00000030a54a723e */ /* 0x000fe400000010ff */
[----:B------:R-:W-:Y:S01]  /*e840*/  F2FP.BF16.F32.PACK_AB R75, R167, R46 ;  /* 0x0000002ea74b723e */ /* 0x000fe200000010ff */
[----:B------:R-:W-:Y:S01]  /*e850*/  BAR.SYNC.DEFER_BLOCKING 0x0 ;  /* 0x0000000000007b1d */ /* 0x000fe20000010000 */
[----:B------:R-:W-:Y:S02]  /*e860*/  F2FP.BF16.F32.PACK_AB R48, R66, R39 ;  /* 0x000000274230723e */ /* 0x000fe400000010ff */
[----:B------:R-:W-:Y:S02]  /*e870*/  F2FP.BF16.F32.PACK_AB R49, R203, R64 ;  /* 0x00000040cb31723e */ /* 0x000fe400000010ff */
[----:B------:R-:W-:-:S03]  /*e880*/  F2FP.BF16.F32.PACK_AB R50, R169, R44 ;  /* 0x0000002ca932723e */ /* 0x000fc600000010ff */
[----:B------:R-:W4:Y:S01]  /*e890*/  LDC.64 R46, c[0x0][0x228] ;  /* 0x00008a00ff2e7b82 */ /* 0x000f220000000a00 */
[----:B------:R-:W-:Y:S07]  /*e8a0*/  STSM.16.M88.4 [R3], R72 ;  /* 0x0000004803007844 */ /* 0x000fee0000000200 */
[----:B------:R-:W-:Y:S01]  /*e8b0*/  BAR.SYNC.DEFER_BLOCKING 0x0 ;  /* 0x0000000000007b1d */ /* 0x000fe20000010000 */
[----:B------:R-:W-:-:S05]  /*e8c0*/  F2FP.BF16.F32.PACK_AB R51, R171, R38 ;  /* 0x00000026ab33723e */ /* 0x000fca00000010ff */
[----:B------:R-:W2:Y:S02]  /*e8d0*/  LDS.128 R28, [R9] ;  /* 0x00000000091c7984 */ /* 0x000ea40000000c00 */
[----:B------:R-:W-:Y:S06]  /*e8e0*/  BAR.SYNC.DEFER_BLOCKING 0x0 ;  /* 0x0000000000007b1d */ /* 0x000fec0000010000 */
[----:B------:R1:W-:Y:S01]  /*e8f0*/  STSM.16.M88.4 [R3], R48 ;  /* 0x0000003003007844 */ /* 0x0003e20000000200 */
[----:B------:R-:W-:Y:S02]  /*e900*/  F2FP.BF16.F32.PACK_AB R64, R62, R35 ;  /* 0x000000233e40723e */ /* 0x000fe400000010ff */
[----:B------:R-:W-:-:S02]  /*e910*/  F2FP.BF16.F32.PACK_AB R66, R173, R34 ;  /* 0x00000022ad42723e */ /* 0x000fc400000010ff */
[----:B------:R-:W-:Y:S01]  /*e920*/  F2FP.BF16.F32.PACK_AB R67, R32, R33 ;  /* 0x000000212043723e */ /* 0x000fe200000010ff */
[----:B------:R-:W-:Y:S01]  /*e930*/  BAR.SYNC.DEFER_BLOCKING 0x0 ;  /* 0x0000000000007b1d */ /* 0x000fe20000010000 */
[----:B------:R-:W-:-:S05]  /*e940*/  F2FP.BF16.F32.PACK_AB R65, R207, R60 ;  /* 0x0000003ccf41723e */ /* 0x000fca00000010ff */
[----:B------:R-:W2:Y:S02]  /*e950*/  LDS.128 R32, [R9] ;  /* 0x0000000009207984 */ /* 0x000ea40000000c00 */
[----:B------:R-:W-:Y:S06]  /*e960*/  BAR.SYNC.DEFER_BLOCKING 0x0 ;  /* 0x0000000000007b1d */ /* 0x000fec0000010000 */
[----:B------:R-:W-:Y:S01]  /*e970*/  STSM.16.M88.4 [R3], R64 ;  /* 0x0000004003007844 */ /* 0x000fe20000000200 */
[----:B-1----:R-:W-:Y:S02]  /*e980*/  F2FP.BF16.F32.PACK_AB R48, R58, R37 ;  /* 0x000000253a30723e */ /* 0x002fe400000010ff */
[----:B------:R-:W-:Y:S01]  /*e990*/  F2FP.BF16.F32.PACK_AB R50, R177, R36 ;  /* 0x00000024b132723e */ /* 0x000fe200000010ff */
[----:B------:R-:W-:Y:S01]  /*e9a0*/  BAR.SYNC.DEFER_BLOCKING 0x0 ;  /* 0x0000000000007b1d */ /* 0x000fe20000010000 */
[----:B------:R-:W-:-:S02]  /*e9b0*/  F2FP.BF16.F32.PACK_AB R49, R211, R56 ;  /* 0x00000038d331723e */ /* 0x000fc400000010ff */
[----:B------:R-:W-:-:S03]  /*e9c0*/  F2FP.BF16.F32.PACK_AB R51, R14, R15 ;  /* 0x0000000f0e33723e */ /* 0x000fc600000010ff */
[----:B------:R-:W1:Y:S02]  /*e9d0*/  LDS.128 R36, [R9] ;  /* 0x0000000009247984 */ /* 0x000e640000000c00 */
[----:B------:R-:W-:Y:S01]  /*e9e0*/  BAR.SYNC.DEFER_BLOCKING 0x0 ;  /* 0x0000000000007b1d */ /* 0x000fe20000010000 */
[----:B------:R-:W-:-:S05]  /*e9f0*/  IMAD.SHL.U32 R216, R216, 0x80, RZ ;  /* 0x00000080d8d87824 */ /* 0x000fca00078e00ff */
[----:B------:R0:W-:Y:S01]  /*ea00*/  STSM.16.M88.4 [R3], R48 ;  /* 0x0000003003007844 */ /* 0x0001e20000000200 */
[----:B---3--:R-:W-:Y:S01]  /*ea10*/  LOP3.LUT R216, R216, 0x7f, R218, 0xf8, !PT ;  /* 0x0000007fd8d87812 */ /* 0x008fe200078ef8da */
[----:B------:R-:W-:Y:S01]  /*ea20*/  UIMAD UR4, UR20, UR4, URZ ;  /* 0x00000004140472a4 */ /* 0x000fe2000f8e023f */
[----:B------:R-:W-:Y:S02]  /*ea30*/  F2FP.BF16.F32.PACK_AB R68, R54, R43 ;  /* 0x0000002b3644723e */ /* 0x000fe400000010ff */
[----:B------:R-:W-:Y:S01]  /*ea40*/  F2FP.BF16.F32.PACK_AB R70, R41, R42 ;  /* 0x0000002a2946723e */ /* 0x000fe200000010ff */
[----:B------:R-:W-:Y:S01]  /*ea50*/  IMAD R44, R216, UR5, RZ ;  /* 0x00000005d82c7c24 */ /* 0x000fe2000f8e02ff */
[----:B------:R-:W-:Y:S01]  /*ea60*/  F2FP.BF16.F32.PACK_AB R71, R13, R40 ;  /* 0x000000280d47723e */ /* 0x000fe200000010ff */
[----:B------:R-:W-:Y:S01]  /*ea70*/  BAR.SYNC.DEFER_BLOCKING 0x0 ;  /* 0x0000000000007b1d */ /* 0x000fe20000010000 */
[----:B------:R-:W-:Y:S01]  /*ea80*/  USHF.L.U32 UR5, UR4, 0x1, URZ ;  /* 0x0000000104057899 */ /* 0x000fe2000800063f */
[----:B------:R-:W-:-:S02]  /*ea90*/  IMAD.SHL.U32 R15, R44, 0x2, RZ ;  /* 0x000000022c0f7824 */ /* 0x000fc400078e00ff */
[----:B------:R-:W-:-:S03]  /*eaa0*/  IMAD.HI R44, R44, 0x2, RZ ;  /* 0x000000022c2c7827 */ /* 0x000fc600078e02ff */
[----:B----4-:R-:W-:Y:S01]  /*eab0*/  IADD3 R14, P4, P5, R15, UR5, R46 ;  /* 0x000000050f0e7c10 */ /* 0x010fe2000fd9e02e */
[----:B------:R-:W-:Y:S01]  /*eac0*/  UIMAD.WIDE UR4, UR4, 0x2, URZ ;  /* 0x00000002040478a5 */ /* 0x000fe2000f8e023f */
[----:B------:R-:W3:Y:S05]  /*ead0*/  LDS.128 R40, [R9] ;  /* 0x0000000009287984 */ /* 0x000eea0000000c00 */
[----:B------:R-:W-:Y:S01]  /*eae0*/  IADD3.X R15, R44, UR5, R47, P4, P5 ;  /* 0x000000052c0f7c10 */ /* 0x000fe2000a7ea42f */
[----:B------:R-:W-:Y:S01]  /*eaf0*/  IMAD R55, R175, 0x6, RZ ;  /* 0x00000006af377824 */ /* 0x000fe200078e02ff */
[----:B------:R-:W-:Y:S01]  /*eb00*/  F2FP.BF16.F32.PACK_AB R69, R215, R52 ;  /* 0x00000034d745723e */ /* 0x000fe200000010ff */
[----:B------:R-:W-:Y:S01]  /*eb10*/  BAR.SYNC.DEFER_BLOCKING 0x0 ;  /* 0x0000000000007b1d */ /* 0x000fe20000010000 */
[C---:B------:R-:W-:Y:S01]  /*eb20*/  SHF.L.U32 R47, R175.reuse, 0x1, RZ ;  /* 0x00000001af2f7819 */ /* 0x040fe200000006ff */
[C---:B0-----:R-:W-:Y:S01]  /*eb30*/  IMAD R49, R175.reuse, 0x3, RZ ;  /* 0x00000003af317824 */ /* 0x041fe200078e02ff */
[CC--:B------:R-:W-:Y:S01]  /*eb40*/  LEA R46, P5, R175.reuse, R14.reuse, 0x2 ;  /* 0x0000000eaf2e7211 */ /* 0x0c0fe200078a10ff */
[----:B------:R-:W-:Y:S01]  /*eb50*/  IMAD R63, R175, 0xa, RZ ;  /* 0x0000000aaf3f7824 */ /* 0x000fe200078e02ff */
[-C--:B------:R-:W-:Y:S01]  /*eb60*/  IADD3 R44, P4, R47, R14.reuse, RZ ;  /* 0x0000000e2f2c7210 */ /* 0x080fe20007f9e0ff */
[----:B------:R-:W-:Y:S01]  /*eb70*/  IMAD R67, R175, 0xc, RZ ;  /* 0x0000000caf437824 */ /* 0x000fe200078e02ff */
[-C--:B------:R-:W-:Y:S01]  /*eb80*/  IADD3 R48, P6, R55, R14.reuse, RZ ;  /* 0x0000000e37307210 */ /* 0x080fe20007fde0ff */
[C---:B------:R-:W-:Y:S01]  /*eb90*/  IMAD.SHL.U32 R51, R175.reuse, 0x4, RZ ;  /* 0x00000004af337824 */ /* 0x040fe200078e00ff */
[CC--:B------:R-:W-:Y:S01]  /*eba0*/  LEA.HI.X.SX32 R45, R175.reuse, R15.reuse, 0x1, P4 ;  /* 0x0000000faf2d7211 */ /* 0x0c0fe200020f0eff */
[----:B------:R-:W-:Y:S01]  /*ebb0*/  IMAD R53, R175, 0x5, RZ ;  /* 0x00000005af357824 */ /* 0x000fe200078e02ff */
[-C--:B------:R-:W-:Y:S01]  /*ebc0*/  LEA.HI.X.SX32 R47, R47, R15.reuse, 0x1, P5 ;  /* 0x0000000f2f2f7211 */ /* 0x080fe200028f0eff */
[C---:B------:R-:W-:Y:S01]  /*ebd0*/  IMAD R79, R175.reuse, 0x12, RZ ;  /* 0x00000012af4f7824 */ /* 0x040fe200078e02ff */
[CC--:B------:R-:W-:Y:S01]  /*ebe0*/  LEA R50, P4, R175.reuse, R14.reuse, 0x3 ;  /* 0x0000000eaf327211 */ /* 0x0c0fe200078818ff */
[----:B------:R-:W-:Y:S01]  /*ebf0*/  IMAD R57, R175, 0x7, RZ ;  /* 0x00000007af397824 */ /* 0x000fe200078e02ff */
[-C--:B------:R-:W-:Y:S01]  /*ec00*/  IADD3 R52, P5, R63, R14.reuse, RZ ;  /* 0x0000000e3f347210 */ /* 0x080fe20007fbe0ff */
[----:B------:R-:W-:Y:S01]  /*ec10*/  IMAD.SHL.U32 R59, R175, 0x8, RZ ;  /* 0x00000008af3b7824 */ /* 0x000fe200078e00ff */
[----:B------:R-:W-:Y:S01]  /*ec20*/  LEA.HI.X.SX32 R49, R49, R15, 0x1, P6 ;  /* 0x0000000f31317211 */ /* 0x000fe200030f0eff */
[----:B------:R-:W-:Y:S01]  /*ec30*/  IMAD R61, R175, 0x9, RZ ;  /* 0x00000009af3d7824 */ /* 0x000fe200078e02ff */
[----:B------:R-:W-:Y:S01]  /*ec40*/  IADD3 R54, P6, R67, R14, RZ ;  /* 0x0000000e43367210 */ /* 0x000fe20007fde0ff */
[----:B------:R-:W-:-:S02]  /*ec50*/  IMAD R83, R175, 0x14, RZ ;  /* 0x00000014af537824 */ /* 0x000fc400078e02ff */
[C---:B------:R-:W-:Y:S02]  /*ec60*/  IMAD R87, R175.reuse, 0x16, RZ ;  /* 0x00000016af577824 */ /* 0x040fe400078e02ff */
[----:B------:R-:W-:Y:S01]  /*ec70*/  IMAD R91, R175, 0x18, RZ ;  /* 0x00000018af5b7824 */ /* 0x000fe200078e02ff */
[----:B------:R0:W-:Y:S01]  /*ec80*/  STSM.16.M88.4 [R3], R68 ;  /* 0x0000004403007844 */ /* 0x0001e20000000200 */
[-C--:B------:R-:W-:Y:S01]  /*ec90*/  LEA.HI.X.SX32 R51, R51, R15.reuse, 0x1, P4 ;  /* 0x0000000f33337211 */ /* 0x080fe200020f0eff */
[----:B------:R-:W-:Y:S01]  /*eca0*/  IMAD R65, R175, 0xb, RZ ;  /* 0x0000000baf417824 */ /* 0x000fe200078e02ff */
[-C--:B------:R-:W-:Y:S01]  /*ecb0*/  LEA.HI.X.SX32 R53, R53, R15.reuse, 0x1, P5 ;  /* 0x0000000f35357211 */ /* 0x080fe200028f0eff */
[C---:B------:R-:W-:Y:S01]  /*ecc0*/  IMAD R95, R175.reuse, 0x1a, RZ ;  /* 0x0000001aaf5f7824 */ /* 0x040fe200078e02ff */
[CC--:B------:R-:W-:Y:S01]  /*ecd0*/  LEA R58, P5, R175.reuse, R14.reuse, 0x4 ;  /* 0x0000000eaf3a7211 */ /* 0x0c0fe200078a20ff */
[----:B------:R-:W-:Y:S01]  /*ece0*/  IMAD R99, R175, 0x1c, RZ ;  /* 0x0000001caf637824 */ /* 0x000fe200078e02ff */
[----:B------:R-:W-:Y:S01]  /*ecf0*/  LEA.HI.X.SX32 R55, R55, R15, 0x1, P6 ;  /* 0x0000000f37377211 */ /* 0x000fe200030f0eff */
[----:B------:R-:W-:Y:S01]  /*ed00*/  IMAD R103, R175, 0x1e, RZ ;  /* 0x0000001eaf677824 */ /* 0x000fe200078e02ff */
[----:B------:R-:W-:Y:S01]  /*ed10*/  IADD3 R60, P6, R79, R14, RZ ;  /* 0x0000000e4f3c7210 */ /* 0x000fe20007fde0ff */
[----:B------:R-:W-:-:S02]  /*ed20*/  IMAD R73, R175, 0xf, RZ ;  /* 0x0000000faf497824 */ /* 0x000fc400078e02ff */
[C---:B------:R-:W-:Y:S02]  /*ed30*/  IMAD R111, R175.reuse, 0x22, RZ ;  /* 0x00000022af6f7824 */ /* 0x040fe400078e02ff */
[----:B------:R-:W-:Y:S01]  /*ed40*/  IMAD R115, R175, 0x24, RZ ;  /* 0x00000024af737824 */ /* 0x000fe200078e02ff */
[----:B------:R-:W-:Y:S01]  /*ed50*/  FSETP.NEU.AND P0, PT, R77, RZ, PT ;  /* 0x000000ff4d00720b */ /* 0x000fe20003f0d000 */
[----:B0-----:R-:W-:Y:S01]  /*ed60*/  IMAD R71, R175, 0xe, RZ ;  /* 0x0000000eaf477824 */ /* 0x001fe200078e02ff */
[-C--:B------:R-:W-:Y:S01]  /*ed70*/  LEA.HI.X.SX32 R59, R59, R15.reuse, 0x1, P5 ;  /* 0x0000000f3b3b7211 */ /* 0x080fe200028f0eff */
[C---:B------:R-:W-:Y:S02]  /*ed80*/  IMAD R69, R175.reuse, 0xd, RZ ;  /* 0x0000000daf457824 */ /* 0x040fe400078e02ff */
[----:B------:R-:W-:Y:S01]  /*ed90*/  IMAD R119, R175, 0x26, RZ ;  /* 0x00000026af777824 */ /* 0x000fe200078e02ff */
[-C--:B------:R-:W-:Y:S01]  /*eda0*/  IADD3 R56, P4, R71, R14.reuse, RZ ;  /* 0x0000000e47387210 */ /* 0x080fe20007f9e0ff */
[----:B------:R-:W-:Y:S01]  /*edb0*/  IMAD.SHL.U32 R75, R175, 0x10, RZ ;  /* 0x00000010af4b7824 */ /* 0x000fe200078e00ff */
        /* <DEDUP_REMOVED lines=8> */
[----:B------:R-:W-:Y:S01]  /*ee40*/  IADD3 R66, P6, R91, R14, RZ ;  /* 0x0000000e5b427210 */ /* 0x000fe20007fde0ff */
[----:B------:R-:W-:Y:S01]  /*ee50*/  IMAD R137, R175, 0x2c, RZ ;  /* 0x0000002caf897824 */ /* 0x000fe200078e02ff */
[-C--:B------:R-:W-:Y:S01]  /*ee60*/  LEA.HI.X.SX32 R63, R63, R15.reuse, 0x1, P4 ;  /* 0x0000000f3f3f7211 */ /* 0x080fe200020f0eff */
[----:B------:R-:W-:Y:S01]  /*ee70*/  IMAD R149, R175, 0x2e, RZ ;  /* 0x0000002eaf957824 */ /* 0x000fe200078e02ff */
[----:B------:R-:W-:-:S02]  /*ee80*/  LEA.HI.X.SX32 R65, R65, R15, 0x1, P5 ;  /* 0x0000000f41417211 */ /* 0x000fc400028f0eff */
[----:B------:R-:W-:Y:S01]  /*ee90*/  FSETP.NEU.AND P3, PT, R82, RZ, PT ;  /* 0x000000ff5200720b */ /* 0x000fe20003f6d000 */
[----:B------:R-:W-:Y:S01]  /*eea0*/  IMAD R157, R175, 0x30, RZ ;  /* 0x00000030af9d7824 */ /* 0x000fe200078e02ff */
[-C--:B------:R-:W-:Y:S02]  /*eeb0*/  IADD3 R68, P4, R95, R14.reuse, RZ ;  /* 0x0000000e5f447210 */ /* 0x080fe40007f9e0ff */
[----:B------:R-:W-:Y:S01]  /*eec0*/  FSETP.NEU.AND P2, PT, R84, RZ, PT ;  /* 0x000000ff5400720b */ /* 0x000fe20003f4d000 */
        /* <DEDUP_REMOVED lines=28> */
[----:B------:R-:W-:Y:S01]  /*f090*/  IMAD.SHL.U32 R107, R175, 0x20, RZ ;  /* 0x00000020af6b7824 */ /* 0x000fe200078e00ff */
        /* <DEDUP_REMOVED lines=45> */
[----:B------:R-:W-:Y:S01]  /*f370*/  IMAD R155, R175, 0x2f, RZ ;  /* 0x0000002faf9b7824 */ /* 0x000fe200078e02ff */
[-C--:B------:R-:W-:Y:S01]  /*f380*/  LEA.HI.X.SX32 R103, R103, R15.reuse, 0x1, P6 ;  /* 0x0000000f67677211 */ /* 0x080fe200030f0eff */
[----:B------:R-:W-:Y:S01]  /*f390*/  IMAD R209, R175, 0x62, RZ ;  /* 0x00000062afd17824 */ /* 0x000fe200078e02ff */
[----:B------:R-:W-:Y:S01]  /*f3a0*/  IADD3 R108, P6, R177, R14, RZ ;  /* 0x0000000eb16c7210 */ /* 0x000fe20007fde0ff */
[----:B------:R-:W-:Y:S01]  /*f3b0*/  IMAD R211, R175, 0x64, RZ ;  /* 0x00000064afd37824 */ /* 0x000fe200078e02ff */
[-C--:B------:R-:W-:Y:S01]  /*f3c0*/  LEA.HI.X.SX32 R105, R105, R15.reuse, 0x1, P4 ;  /* 0x0000000f69697211 */ /* 0x080fe200020f0eff */
[----:B------:R-:W-:Y:S01]  /*f3d0*/  BAR.SYNC.DEFER_BLOCKING 0x0 ;  /* 0x0000000000007b1d */ /* 0x000fe20000010000 */
[----:B------:R-:W-:-:S02]  /*f3e0*/  LEA.HI.X.SX32 R107, R107, R15, 0x1, P5 ;  /* 0x0000000f6b6b7211 */ /* 0x000fc400028f0eff */
[-C--:B------:R-:W-:Y:S02]  /*f3f0*/  IADD3 R110, P4, R179, R14.reuse, RZ ;  /* 0x0000000eb36e7210 */ /* 0x080fe40007f9e0ff */
        /* <DEDUP_REMOVED lines=40> */
[----:B------:R-:W-:Y:S01]  /*f680*/  IADD3 R142, P6, R201, R14, RZ ;  /* 0x0000000ec98e7210 */ /* 0x000fe20007fde0ff */
[----:B------:R-:W-:Y:S01]  /*f690*/  IMAD.SHL.U32 R2, R2, 0x2, RZ ;  /* 0x0000000202027824 */ /* 0x000fe200078e00ff */
[-C--:B------:R-:W-:Y:S01]  /*f6a0*/  LEA.HI.X.SX32 R131, R131, R15.reuse, 0x1, P4 ;  /* 0x0000000f83837211 */ /* 0x080fe200020f0eff */
[----:B------:R-:W-:Y:S01]  /*f6b0*/  ULDC UR4, c[0x0][0x27c] ;  /* 0x00009f0000047ab9 */ /* 0x000fe20000000800 */
[----:B------:R-:W-:-:S02]  /*f6c0*/  LEA.HI.X.SX32 R137, R137, R15, 0x1, P5 ;  /* 0x0000000f89897211 */ /* 0x000fc400028f0eff */
[-C--:B------:R-:W-:Y:S02]  /*f6d0*/  IADD3 R148, P4, R203, R14.reuse, RZ ;  /* 0x0000000ecb947210 */ /* 0x080fe40007f9e0ff */
[-C--:B------:R-:W-:Y:S02]  /*f6e0*/  IADD3 R154, P5, R205, R14.reuse, RZ ;  /* 0x0000000ecd9a7210 */ /* 0x080fe40007fbe0ff */
[-C--:B------:R-:W-:Y:S02]  /*f6f0*/  LEA.HI.X.SX32 R143, R143, R15.reuse, 0x1, P6 ;  /* 0x0000000f8f8f7211 */ /* 0x080fe400030f0eff */
[----:B------:R-:W-:Y:S01]  /*f700*/  IADD3 R156, P6, R207, R14, RZ ;  /* 0x0000000ecf9c7210 */ /* 0x000fe20007fde0ff */
[----:B------:R-:W-:Y:S01]  /*f710*/  IMAD R215, R175, 0x68, RZ ;  /* 0x00000068afd77824 */ /* 0x000fe200078e02ff */
[-C--:B------:R-:W-:Y:S02]  /*f720*/  LEA.HI.X.SX32 R149, R149, R15.reuse, 0x1, P4 ;  /* 0x0000000f95957211 */ /* 0x080fe400020f0eff */
[----:B------:R-:W-:-:S02]  /*f730*/  LEA.HI.X.SX32 R155, R155, R15, 0x1, P5 ;  /* 0x0000000f9b9b7211 */ /* 0x000fc400028f0eff */
[-C--:B------:R-:W-:Y:S02]  /*f740*/  IADD3 R158, P4, R209, R14.reuse, RZ ;  /* 0x0000000ed19e7210 */ /* 0x080fe40007f9e0ff */
[-C--:B------:R-:W-:Y:S02]  /*f750*/  IADD3 R160, P5, R211, R14.reuse, RZ ;  /* 0x0000000ed3a07210 */ /* 0x080fe40007fbe0ff */
[-C--:B------:R-:W-:Y:S02]  /*f760*/  LEA.HI.X.SX32 R157, R157, R15.reuse, 0x1, P6 ;  /* 0x0000000f9d9d7211 */ /* 0x080fe400030f0eff */
[----:B------:R-:W-:Y:S02]  /*f770*/  IADD3 R162, P6, R213, R14, RZ ;  /* 0x0000000ed5a27210 */ /* 0x000fe40007fde0ff */
        /* <DEDUP_REMOVED lines=17> */
[----:B------:R-:W-:Y:S01]  /*f890*/  IADD3 R132, P6, R153, R14, RZ ;  /* 0x0000000e99847210 */ /* 0x000fe20007fde0ff */
[----:B------:R0:W-:Y:S01]  /*f8a0*/  STG.E.U16 desc[UR28][R14.64], R16 ;  /* 0x000000100e007986 */ /* 0x0001e2000c10151c */
[-C--:B------:R-:W-:Y:S02]  /*f8b0*/  LEA.HI.X.SX32 R145, R145, R15.reuse, 0x1, P4 ;  /* 0x0000000f91917211 */ /* 0x080fe400020f0eff */
[----:B------:R-:W-:-:S02]  /*f8c0*/  LEA.HI.X.SX32 R139, R139, R15, 0x1, P5 ;  /* 0x0000000f8b8b7211 */ /* 0x000fc400028f0eff */
[-C--:B------:R-:W-:Y:S02]  /*f8d0*/  IADD3 R134, P4, R147, R14.reuse, RZ ;  /* 0x0000000e93867210 */ /* 0x080fe40007f9e0ff */
[-C--:B------:R-:W-:Y:S02]  /*f8e0*/  IADD3 R128, P5, R141, R14.reuse, RZ ;  /* 0x0000000e8d807210 */ /* 0x080fe40007fbe0ff */
[-C--:B------:R-:W-:Y:S02]  /*f8f0*/  LEA.HI.X.SX32 R133, R133, R15.reuse, 0x1, P6 ;  /* 0x0000000f85857211 */ /* 0x080fe400030f0eff */
[----:B0-----:R-:W-:Y:S02]  /*f900*/  IADD3 R14, P6, R135, R14, RZ ;  /* 0x0000000e870e7210 */ /* 0x001fe40007fde0ff */
[----:B------:R-:W-:Y:S02]  /*f910*/  PRMT R16, R16, 0x7632, R16 ;  /* 0x0000763210107816 */ /* 0x000fe40000000010 */
[----:B------:R-:W-:-:S02]  /*f920*/  LEA.HI.X.SX32 R135, R13, R15, 0x1, P4 ;  /* 0x0000000f0d877211 */ /* 0x000fc400020f0eff */
[-C--:B------:R-:W-:Y:S02]  /*f930*/  LEA.HI.X.SX32 R129, R129, R15.reuse, 0x1, P5 ;  /* 0x0000000f81817211 */ /* 0x080fe400028f0eff */
[----:B------:R-:W-:Y:S02]  /*f940*/  LEA.HI.X.SX32 R15, R3, R15, 0x1, P6 ;  /* 0x0000000f030f7211 */ /* 0x000fe400030f0eff */
[----:B------:R-:W-:Y:S01]  /*f950*/  PRMT R3, R17, 0x7632, R3 ;  /* 0x0000763211037816 */ /* 0x000fe20000000003 */
[----:B------:R0:W-:Y:S01]  /*f960*/  STG.E.U16 desc[UR28][R44.64], R16 ;  /* 0x000000102c007986 */ /* 0x0001e2000c10151c */
[----:B------:R-:W-:-:S03]  /*f970*/  PRMT R13, R18, 0x7632, R13 ;  /* 0x00007632120d7816 */ /* 0x000fc6000000000d */
[----:B------:R4:W-:Y:S04]  /*f980*/  STG.E.U16 desc[UR28][R46.64], R17 ;  /* 0x000000112e007986 */ /* 0x0009e8000c10151c */
[----:B------:R1:W-:Y:S01]  /*f990*/  STG.E.U16 desc[UR28][R48.64], R3 ;  /* 0x0000000330007986 */ /* 0x0003e2000c10151c */
[----:B0-----:R-:W-:-:S03]  /*f9a0*/  PRMT R45, R19, 0x7632, R45 ;  /* 0x00007632132d7816 */ /* 0x001fc6000000002d */
[----:B------:R-:W-:Y:S01]  /*f9b0*/  STG.E.U16 desc[UR28][R50.64], R18 ;  /* 0x0000001232007986 */ /* 0x000fe2000c10151c */
[----:B--2---:R-:W-:Y:S02]  /*f9c0*/  PRMT R16, R21, 0x7632, R16 ;  /* 0x0000763215107816 */ /* 0x004fe40000000010 */
[----:B----4-:R-:W-:Y:S01]  /*f9d0*/  PRMT R47, R20, 0x7632, R47 ;  /* 0x00007632142f7816 */ /* 0x010fe2000000002f */
[----:B------:R0:W-:Y:S04]  /*f9e0*/  STG.E.U16 desc[UR28][R52.64], R13 ;  /* 0x0000000d34007986 */ /* 0x0001e8000c10151c */
[----:B------:R-:W-:Y:S01]  /*f9f0*/  STG.E.U16 desc[UR28][R54.64], R19 ;  /* 0x0000001336007986 */ /* 0x000fe2000c10151c */
[----:B-1----:R-:W-:-:S03]  /*fa00*/  PRMT R3, R22, 0x7632, R3 ;  /* 0x0000763216037816 */ /* 0x002fc60000000003 */
[----:B------:R-:W-:Y:S04]  /*fa10*/  STG.E.U16 desc[UR28][R56.64], R45 ;  /* 0x0000002d38007986 */ /* 0x000fe8000c10151c */
[----:B------:R-:W-:Y:S01]  /*fa20*/  STG.E.U16 desc[UR28][R58.64], R20 ;  /* 0x000000143a007986 */ /* 0x000fe2000c10151c */
[----:B0-----:R-:W-:-:S03]  /*fa30*/  PRMT R13, R23, 0x7632, R13 ;  /* 0x00007632170d7816 */ /* 0x001fc6000000000d */
[----:B------:R-:W-:Y:S01]  /*fa40*/  STG.E.U16 desc[UR28][R60.64], R47 ;  /* 0x0000002f3c007986 */ /* 0x000fe2000c10151c */
[----:B------:R-:W-:-:S03]  /*fa50*/  PRMT R17, R24, 0x7632, R17 ;  /* 0x0000763218117816 */ /* 0x000fc60000000011 */
[----:B------:R-:W-:Y:S01]  /*fa60*/  STG.E.U16 desc[UR28][R62.64], R21 ;  /* 0x000000153e007986 */ /* 0x000fe2000c10151c */
[----:B------:R-:W-:-:S03]  /*fa70*/  PRMT R18, R25, 0x7632, R18 ;  /* 0x0000763219127816 */ /* 0x000fc60000000012 */
[----:B------:R0:W-:Y:S04]  /*fa80*/  STG.E.U16 desc[UR28][R64.64], R16 ;  /* 0x0000001040007986 */ /* 0x0001e8000c10151c */
[----:B------:R-:W-:Y:S04]  /*fa90*/  STG.E.U16 desc[UR28][R66.64], R22 ;  /* 0x0000001642007986 */ /* 0x000fe8000c10151c */
[----:B------:R-:W-:Y:S04]  /*faa0*/  STG.E.U16 desc[UR28][R68.64], R3 ;  /* 0x0000000344007986 */ /* 0x000fe8000c10151c */
[----:B------:R1:W-:Y:S01]  /*fab0*/  STG.E.U16 desc[UR28][R70.64], R23 ;  /* 0x0000001746007986 */ /* 0x0003e2000c10151c */
[----:B0-----:R-:W-:-:S03]  /*fac0*/  PRMT R16, R26, 0x7632, R16 ;  /* 0x000076321a107816 */ /* 0x001fc60000000010 */
[----:B------:R-:W-:Y:S04]  /*fad0*/  STG.E.U16 desc[UR28][R72.64], R13 ;  /* 0x0000000d48007986 */ /* 0x000fe8000c10151c */
[----:B------:R-:W-:Y:S04]  /*fae0*/  STG.E.U16 desc[UR28][R74.64], R24 ;  /* 0x000000184a007986 */ /* 0x000fe8000c10151c */
[----:B------:R0:W-:Y:S04]  /*faf0*/  STG.E.U16 desc[UR28][R76.64], R17 ;  /* 0x000000114c007986 */ /* 0x0001e8000c10151c */
[----:B------:R3:W-:Y:S04]  /*fb00*/  STG.E.U16 desc[UR28][R78.64], R25 ;  /* 0x000000194e007986 */ /* 0x0007e8000c10151c */
[----:B------:R2:W-:Y:S04]  /*fb10*/  STG.E.U16 desc[UR28][R80.64], R18 ;  /* 0x0000001250007986 */ /* 0x0005e8000c10151c */
[----:B------:R4:W-:Y:S04]  /*fb20*/  STG.E.U16 desc[UR28][R82.64], R26 ;  /* 0x0000001a52007986 */ /* 0x0009e8000c10151c */
[----:B------:R4:W-:Y:S04]  /*fb30*/  STG.E.U16 desc[UR28][R84.64], R16 ;  /* 0x0000001054007986 */ /* 0x0009e8000c10151c */
[----:B------:R-:W4:Y:S01]  /*fb40*/  LDS.128 R16, [R9] ;  /* 0x0000000009107984 */ /* 0x000f220000000c00 */
[----:B------:R-:W-:-:S02]  /*fb50*/  PRMT R44, R27, 0x7632, R44 ;  /* 0x000076321b2c7816 */ /* 0x000fc4000000002c */
[----:B------:R-:W-:Y:S01]  /*fb60*/  PRMT R46, R28, 0x7632, R46 ;  /* 0x000076321c2e7816 */ /* 0x000fe2000000002e */
[----:B------:R-:W-:Y:S01]  /*fb70*/  STG.E.U16 desc[UR28][R86.64], R27 ;  /* 0x0000001b56007986 */ /* 0x000fe2000c10151c */
[----:B------:R-:W-:Y:S02]  /*fb80*/  PRMT R48, R29, 0x7632, R48 ;  /* 0x000076321d307816 */ /* 0x000fe40000000030 */
[----:B------:R-:W-:Y:S01]  /*fb90*/  PRMT R50, R30, 0x7632, R50 ;  /* 0x000076321e327816 */ /* 0x000fe20000000032 */
[----:B------:R-:W-:Y:S01]  /*fba0*/  STG.E.U16 desc[UR28][R88.64], R44 ;  /* 0x0000002c58007986 */ /* 0x000fe2000c10151c */
[----:B------:R-:W-:-:S03]  /*fbb0*/  PRMT R52, R31, 0x7632, R52 ;  /* 0x000076321f347816 */ /* 0x000fc60000000034 */
[----:B------:R-:W-:Y:S01]  /*fbc0*/  STG.E.U16 desc[UR28][R90.64], R28 ;  /* 0x0000001c5a007986 */ /* 0x000fe2000c10151c */
[----:B------:R-:W-:-:S03]  /*fbd0*/  PRMT R54, R32, 0x7632, R54 ;  /* 0x0000763220367816 */ /* 0x000fc60000000036 */
[----:B------:R-:W-:Y:S04]  /*fbe0*/  STG.E.U16 desc[UR28][R92.64], R46 ;  /* 0x0000002e5c007986 */ /* 0x000fe8000c10151c */
        /* <DEDUP_REMOVED lines=16> */
[----:B-1----:R-:W-:-:S03]  /*fcf0*/  PRMT R71, R38, 0x7632, R71 ;  /* 0x0000763226477816 */ /* 0x002fc60000000047 */
[----:B------:R-:W-:Y:S04]  /*fd00*/  STG.E.U16 desc[UR28][R116.64], R58 ;  /* 0x0000003a74007986 */ /* 0x000fe8000c10151c */
[----:B------:R-:W-:Y:S01]  /*fd10*/  STG.E.U16 desc[UR28][R118.64], R35 ;  /* 0x0000002376007986 */ /* 0x000fe2000c10151c */
[----:B0-----:R-:W-:-:S03]  /*fd20*/  PRMT R77, R39, 0x7632, R77 ;  /* 0x00007632274d7816 */ /* 0x001fc6000000004d */
[----:B------:R-:W-:Y:S04]  /*fd30*/  STG.E.U16 desc[UR28][R120.64], R60 ;  /* 0x0000003c78007986 */ /* 0x000fe8000c10151c */
[----:B------:R-:W-:Y:S01]  /*fd40*/  STG.E.U16 desc[UR28][R122.64], R36 ;  /* 0x000000247a007986 */ /* 0x000fe2000c10151c */
[----:B---3--:R-:W-:-:S03]  /*fd50*/  PRMT R79, R40, 0x7632, R79 ;  /* 0x00007632284f7816 */ /* 0x008fc6000000004f */
[----:B------:R-:W-:Y:S04]  /*fd60*/  STG.E.U16 desc[UR28][R124.64], R62 ;  /* 0x0000003e7c007986 */ /* 0x000fe8000c10151c */
[----:B------:R-:W-:Y:S01]  /*fd70*/  STG.E.U16 desc[UR28][R126.64], R37 ;  /* 0x000000257e007986 */ /* 0x000fe2000c10151c */
[----:B--2---:R-:W-:-:S03]  /*fd80*/  PRMT R81, R41, 0x7632, R81 ;  /* 0x0000763229517816 */ /* 0x004fc60000000051 */
[----:B------:R-:W-:Y:S04]  /*fd90*/  STG.E.U16 desc[UR28][R130.64], R65 ;  /* 0x0000004182007986 */ /* 0x000fe8000c10151c */
[----:B------:R-:W-:Y:S01]  /*fda0*/  STG.E.U16 desc[UR28][R136.64], R38 ;  /* 0x0000002688007986 */ /* 0x000fe2000c10151c */
[----:B----4-:R-:W-:-:S03]  /*fdb0*/  PRMT R83, R42, 0x7632, R83 ;  /* 0x000076322a537816 */ /* 0x010fc60000000053 */
        /* <DEDUP_REMOVED lines=16> */
[----:B------:R-:W-:Y:S04]  /*fec0*/  STG.E.U16 desc[UR28][R172.64], R16 ;  /* 0x00000010ac007986 */ /* 0x000fe8000c10151c */
[----:B------:R-:W-:Y:S04]  /*fed0*/  STG.E.U16 desc[UR28][R150.64], R75 ;  /* 0x0000004b96007986 */ /* 0x000fe8000c10151c */
[----:B------:R-:W-:Y:S04]  /*fee0*/  STG.E.U16 desc[UR28][R144.64], R17 ;  /* 0x0000001190007986 */ /* 0x000fe8000c10151c */
[----:B------:R-:W-:Y:S04]  /*fef0*/  STG.E.U16 desc[UR28][R138.64], R69 ;  /* 0x000000458a007986 */ /* 0x000fe8000c10151c */
[----:B------:R-:W-:Y:S04]  /*ff00*/  STG.E.U16 desc[UR28][R132.64], R18 ;  /* 0x0000001284007986 */ /* 0x000fe8000c10151c */
[----:B------:R-:W-:Y:S04]  /*ff10*/  STG.E.U16 desc[UR28][R134.64], R67 ;  /* 0x0000004386007986 */ /* 0x000fe8000c10151c */
[----:B------:R-:W-:Y:S04]  /*ff20*/  STG.E.U16 desc[UR28][R14.64], R19 ;  /* 0x000000130e007986 */ /* 0x000fe8000c10151c */
[----:B------:R-:W-:Y:S01]  /*ff30*/  STG.E.U16 desc[UR28][R128.64], R64 ;  /* 0x0000004080007986 */ /* 0x000fe2000c10151c */
[----:B------:R-:W-:-:S02]  /*ff40*/  FSEL R3, R4, -INF , P3 ;  /* 0xff80000004037808 */ /* 0x000fc40001800000 */
[----:B------:R-:W-:Y:S02]  /*ff50*/  FSEL R4, R5, -INF , P2 ;  /* 0xff80000005047808 */ /* 0x000fe40001000000 */
[----:B------:R-:W-:Y:S02]  /*ff60*/  FSEL R7, R7, -INF , P1 ;  /* 0xff80000007077808 */ /* 0x000fe40000800000 */
[----:B------:R-:W-:Y:S01]  /*ff70*/  FSEL R5, R8, -INF , P0 ;  /* 0xff80000008057808 */ /* 0x000fe20000000000 */
[----:B------:R-:W-:Y:S01]  /*ff80*/  FFMA R11, R4, 0.69314718246459960938, R11 ;  /* 0x3f317218040b7823 */ /* 0x000fe2000000000b */
[----:B------:R-:W-:Y:S01]  /*ff90*/  FFMA R10, R3, 0.69314718246459960938, R10 ;  /* 0x3f317218030a7823 */ /* 0x000fe2000000000a */
[----:B------:R-:W-:Y:S01]  /*ffa0*/  FFMA R4, R7, 0.69314718246459960938, R12 ;  /* 0x3f31721807047823 */ /* 0x000fe2000000000c */
[----:B------:R-:W-:Y:S01]  /*ffb0*/  LOP3.LUT R7, R2, 0xf8, RZ, 0xc0, !PT ;  /* 0x000000f802077812 */ /* 0x000fe200078ec0ff */
[----:B------:R-:W-:Y:S01]  /*ffc0*/  BAR.SYNC.DEFER_BLOCKING 0x0 ;  /* 0x0000000000007b1d */ /* 0x000fe20000010000 */
[----:B------:R-:W-:-:S07]  /*ffd0*/  FFMA R5, R5, 0.69314718246459960938, R6 ;  /* 0x3f31721805057823 */ /* 0x000fce0000000006 */
[----:B------:R-:W0:Y:S01]  /*ffe0*/  LDC.64 R12, c[0x0][0x230] ;  /* 0x00008c00ff0c7b82 */ /* 0x000e220000000a00 */
[----:B------:R-:W-:Y:S04]  /*fff0*/  STS.64 [R7+UR21], R10 ;  /* 0x0000000a07007988 */ /* 0x000fe80008000a15 */
[----:B------:R-:W-:Y:S03]  /*10000*/  STS.64 [R7+UR21+0x100], R4 ;  /* 0x0001000407007988 */ /* 0x000fe60008000a15 */
[----:B------:R-:W-:Y:S01]  /*10010*/  BAR.SYNC.DEFER_BLOCKING 0x0 ;  /* 0x0000000000007b1d */ /* 0x000fe20000010000 */
[----:B------:R-:W-:-:S05]  /*10020*/  UIMAD UR4, UR20, UR4, URZ ;  /* 0x00000004140472a4 */ /* 0x000fca000f8e023f */
[----:B------:R-:W1:Y:S01]  /*10030*/  LDS R9, [R0] ;  /* 0x0000000000097984 */ /* 0x000e620000000800 */
[----:B------:R-:W-:Y:S01]  /*10040*/  USHF.L.U32 UR6, UR4, 0x2, URZ ;  /* 0x0000000204067899 */ /* 0x000fe2000800063f */
[C---:B------:R-:W-:Y:S01]  /*10050*/  IMAD.SHL.U32 R3, R216.reuse, 0x4, RZ ;  /* 0x00000004d8037824 */ /* 0x040fe200078e00ff */
[----:B------:R-:W-:Y:S01]  /*10060*/  UIMAD.WIDE UR4, UR4, 0x4, URZ ;  /* 0x00000004040478a5 */ /* 0x000fe2000f8e023f */
[----:B------:R-:W-:-:S03]  /*10070*/  IMAD.HI R6, R216, 0x4, RZ ;  /* 0x00000004d8067827 */ /* 0x000fc600078e02ff */
[----:B0-----:R-:W-:-:S04]  /*10080*/  IADD3 R2, P0, P1, R3, UR6, R12 ;  /* 0x0000000603027c10 */ /* 0x001fc8000f91e00c */
[----:B------:R-:W-:-:S05]  /*10090*/  IADD3.X R3, R6, UR5, R13, P0, P1 ;  /* 0x0000000506037c10 */ /* 0x000fca00087e240d */
[----:B-1----:R-:W-:Y:S01]  /*100a0*/  STG.E desc[UR28][R2.64], R9 ;  /* 0x0000000902007986 */ /* 0x002fe2000c10191c */
[----:B------:R-:W-:Y:S05]  /*100b0*/  EXIT ;  /* 0x000000000000794d */ /* 0x000fea0003800000 */
.L_x_2:
[----:B------:R-:W-:-:S00]  /*100c0*/  BRA `(.L_x_2) ;  /* 0xfffffffc00fc7947 */ /* 0x000fc0000383ffff */
[----:B------:R-:W-:-:S00]  /*100d0*/  NOP ;  /* 0x0000000000007918 */ /* 0x000fc00000000000 */
        /* <DEDUP_REMOVED lines=10> */
.L_x_3:


//--------------------- .nv.global.init           --------------------------
	.section	.nv.global.init,"aw",@progbits
.nv.global.init:
	.type		_$_str,@object
	.size		_$_str,(.L_0 - _$_str)
_$_str:
        /*0000*/ 	.byte	0x5f, 0x5f, 0x43, 0x55, 0x44, 0x41, 0x5f, 0x46, 0x54, 0x5a, 0x00
.L_0:


//--------------------- .nv.shared.attn_fwd       --------------------------
	.section	.nv.shared.attn_fwd,"aw",@nobits
	.sectionflags	@""
	.align	16
	.zero		1024


//--------------------- .nv.shared.reserved.0     --------------------------
	.section	.nv.shared.reserved.0,"aw",@nobits
	.weak		__nv_reservedSMEM_offset_0_alias
	.size		__nv_reservedSMEM_offset_0_alias, 0, 0
	.other		__nv_reservedSMEM_offset_0_alias,@"STO_CUDA_RESERVED_SHARED STV_DEFAULT"
__nv_reservedSMEM_offset_0_alias:
	.zero		0


//--------------------- .nv.constant0.attn_fwd    --------------------------
	.section	.nv.constant0.attn_fwd,"a",@progbits
	.sectionflags	@""
	.align	4
.nv.constant0.attn_fwd:
	.zero		664


//--------------------- SYMBOLS --------------------------

	.type		.nv.reservedSmem.offset0,@object
	.size		.nv.reservedSmem.offset0,0x4
